# CuTe-DSL kernel — source=fa4 family=fa4_bwd_sm100
# config = {"dtype": "BFloat16", "causal": false, "use_2cta": false, "head_dim": 96}


// ===== COMPILED SASS (sm_100a) =====

	.target	sm_100a

	.elftype	@"ET_EXEC"


//--------------------- .note.nv.tkinfo           --------------------------
	.section	.note.nv.tkinfo,"",@"SHT_NOTE"
	.sectionflags	@"SHF_NOTE_NV_TKINFO"
	.tkinfo
        /*0018*/ 	.word	0x00000081
        /*0030*/ 	.string	""
        /*0030*/ 	.string	"ptxas"
        /*0030*/ 	.string	"Cuda compilation tools, release 12.9, V12.9.83"
        /*0030*/ 	.string	"Build system must define TOOLS_VERSION_EXTENDED"
        /*0030*/ 	.string	"-O 3 -arch sm_100a "



//--------------------- .note.nv.cuver            --------------------------
	.section	.note.nv.cuver,"",@"SHT_NOTE"
	.sectionflags	@"SHF_NOTE_NV_CUVER"
        /*0018*/ 	.short	0x0001
        /*001a*/ 	.short	0x0064
        /*001c*/ 	.short	0x0001
        /*001e*/ 	.short	0x0000
        /*0020*/ 	.short	0x0001
        /*0022*/ 	.short	0x0000


//--------------------- .nv.info                  --------------------------
	.section	.nv.info,"",@"SHT_CUDA_INFO"
	.align	4


	//----- nvinfo : EIATTR_REGCOUNT
	.align		4
        /*0000*/ 	.byte	0x04, 0x2f
        /*0002*/ 	.short	(.L_4 - .L_3)
	.align		4
.L_3:
        /*0004*/ 	.word	index@(kernel_cutlass_kernel_flash_attncuteflash_bwd_sm100FlashAttentionBackwardSm100_object_at__tensor0000o9611101213_None_tensor0000o9611101213_None_tensor0000o9611101213_tensorptrf32gmemo1i64_0)
        /*0008*/ 	.word	0x00000080


	//----- nvinfo : EIATTR_FRAME_SIZE
	.align		4
.L_4:
        /*000c*/ 	.byte	0x04, 0x11
        /*000e*/ 	.short	(.L_6 - .L_5)
	.align		4
.L_5:
        /*0010*/ 	.word	index@($__internal_2_$__cuda_sm10x_tcgen05_guardrail_trap_unallocated_columns_being_dealloced)
        /*0014*/ 	.word	0x00000000


	//----- nvinfo : EIATTR_FRAME_SIZE
	.align		4
.L_6:
        /*0018*/ 	.byte	0x04, 0x11
        /*001a*/ 	.short	(.L_8 - .L_7)
	.align		4
.L_7:
        /*001c*/ 	.word	index@($__internal_1_$__cuda_sm10x_tcgen05_guardrail_trap_phase_invalid_during_alloc)
        /*0020*/ 	.word	0x00000000


	//----- nvinfo : EIATTR_FRAME_SIZE
	.align		4
.L_8:
        /*0024*/ 	.byte	0x04, 0x11
        /*0026*/ 	.short	(.L_10 - .L_9)
	.align		4
.L_9:
        /*0028*/ 	.word	index@($__internal_0_$__cuda_sm10x_tcgen05_guardrail_trap_col_being_dealloced_not_returned_by_alloc)
        /*002c*/ 	.word	0x00000000


	//----- nvinfo : EIATTR_FRAME_SIZE
	.align		4
.L_10:
        /*0030*/ 	.byte	0x04, 0x11
        /*0032*/ 	.short	(.L_12 - .L_11)
	.align		4
.L_11:
        /*0034*/ 	.word	index@(kernel_cutlass_kernel_flash_attncuteflash_bwd_sm100FlashAttentionBackwardSm100_object_at__tensor0000o9611101213_None_tensor0000o9611101213_None_tensor0000o9611101213_tensorptrf32gmemo1i64_0)
        /*0038*/ 	.word	0x00000000


	//----- nvinfo : EIATTR_MIN_STACK_SIZE
	.align		4
.L_12:
        /*003c*/ 	.byte	0x04, 0x12
        /*003e*/ 	.short	(.L_14 - .L_13)
	.align		4
.L_13:
        /*0040*/ 	.word	index@(kernel_cutlass_kernel_flash_attncuteflash_bwd_sm100FlashAttentionBackwardSm100_object_at__tensor0000o9611101213_None_tensor0000o9611101213_None_tensor0000o9611101213_tensorptrf32gmemo1i64_0)
        /*0044*/ 	.word	0x00000000
.L_14:


//--------------------- .nv.info.kernel_cutlass_kernel_flash_attncuteflash_bwd_sm100FlashAttentionBackwardSm100_object_at__tensor0000o9611101213_None_tensor0000o9611101213_None_tensor0000o9611101213_tensorptrf32gmemo1i64_0 --------------------------
	.section	.nv.info.kernel_cutlass_kernel_flash_attncuteflash_bwd_sm100FlashAttentionBackwardSm100_object_at__tensor0000o9611101213_None_tensor0000o9611101213_None_tensor0000o9611101213_tensorptrf32gmemo1i64_0,"",@"SHT_CUDA_INFO"
	.sectionflags	@""
	.align	4


	//----- nvinfo : EIATTR_CUDA_API_VERSION
	.align		4
        /*0000*/ 	.byte	0x04, 0x37
        /*0002*/ 	.short	(.L_16 - .L_15)
.L_15:
        /*0004*/ 	.word	0x00000081


	//----- nvinfo : EIATTR_KPARAM_INFO
	.align		4
.L_16:
        /*0008*/ 	.byte	0x04, 0x17
        /*000a*/ 	.short	(.L_18 - .L_17)
.L_17:
        /*000c*/ 	.word	0x00000000
        /*0010*/ 	.short	0x001b
        /*0012*/ 	.short	0x0464
        /*0014*/ 	.byte	0x00, 0xf0, 0x31, 0x00


	//----- nvinfo : EIATTR_KPARAM_INFO
	.align		4
.L_18:
        /*0018*/ 	.byte	0x04, 0x17
        /*001a*/ 	.short	(.L_20 - .L_19)
.L_19:
        /*001c*/ 	.word	0x00000000
        /*0020*/ 	.short	0x001a
        /*0022*/ 	.short	0x0460
        /*0024*/ 	.byte	0x00, 0xf0, 0x11, 0x00


	//----- nvinfo : EIATTR_KPARAM_INFO
	.align		4
.L_20:
        /*0028*/ 	.byte	0x04, 0x17
        /*002a*/ 	.short	(.L_22 - .L_21)
.L_21:
        /*002c*/ 	.word	0x00000000
        /*0030*/ 	.short	0x0019
        /*0032*/ 	.short	0x045c
        /*0034*/ 	.byte	0x00, 0xf0, 0x11, 0x00


	//----- nvinfo : EIATTR_KPARAM_INFO
	.align		4
.L_22:
        /*0038*/ 	.byte	0x04, 0x17
        /*003a*/ 	.short	(.L_24 - .L_23)
.L_23:
        /*003c*/ 	.word	0x00000000
        /*0040*/ 	.short	0x0018
        /*0042*/ 	.short	0x0458
        /*0044*/ 	.byte	0x00, 0xf0, 0x11, 0x00


	//----- nvinfo : EIATTR_KPARAM_INFO
	.align		4
.L_24:
        /*0048*/ 	.byte	0x04, 0x17
        /*004a*/ 	.short	(.L_26 - .L_25)
.L_25:
        /*004c*/ 	.word	0x00000000
        /*0050*/ 	.short	0x0017
        /*0052*/ 	.short	0x0454
        /*0054*/ 	.byte	0x00, 0xf0, 0x11, 0x00


	//----- nvinfo : EIATTR_KPARAM_INFO
	.align		4
.L_26:
        /*0058*/ 	.byte	0x04, 0x17
        /*005a*/ 	.short	(.L_28 - .L_27)
.L_27:
        /*005c*/ 	.word	0x00000000
        /*0060*/ 	.short	0x0016
        /*0062*/ 	.short	0x0450
        /*0064*/ 	.byte	0x00, 0xf0, 0x11, 0x00


	//----- nvinfo : EIATTR_KPARAM_INFO
	.align		4
.L_28:
        /*0068*/ 	.byte	0x04, 0x17
        /*006a*/ 	.short	(.L_30 - .L_29)
.L_29:
        /*006c*/ 	.word	0x00000000
        /*0070*/ 	.short	0x0015
        /*0072*/ 	.short	0x044c
        /*0074*/ 	.byte	0x00, 0xf0, 0x0d, 0x00


	//----- nvinfo : EIATTR_KPARAM_INFO
	.align		4
.L_30:
        /*0078*/ 	.byte	0x04, 0x17
        /*007a*/ 	.short	(.L_32 - .L_31)
.L_31:
        /*007c*/ 	.word	0x00000000
        /*0080*/ 	.short	0x0014
        /*0082*/ 	.short	0x0449
        /*0084*/ 	.byte	0x00, 0xf0, 0x0d, 0x00


	//----- nvinfo : EIATTR_KPARAM_INFO
	.align		4
.L_32:
        /*0088*/ 	.byte	0x04, 0x17
        /*008a*/ 	.short	(.L_34 - .L_33)
.L_33:
        /*008c*/ 	.word	0x00000000
        /*0090*/ 	.short	0x0013
        /*0092*/ 	.short	0x0446
        /*0094*/ 	.byte	0x00, 0xf0, 0x0d, 0x00


	//----- nvinfo : EIATTR_KPARAM_INFO
	.align		4
.L_34:
        /*0098*/ 	.byte	0x04, 0x17
        /*009a*/ 	.short	(.L_36 - .L_35)
.L_35:
        /*009c*/ 	.word	0x00000000
        /*00a0*/ 	.short	0x0012
        /*00a2*/ 	.short	0x0443
        /*00a4*/ 	.byte	0x00, 0xf0, 0x0d, 0x00


	//----- nvinfo : EIATTR_KPARAM_INFO
	.align		4
.L_36:
        /*00a8*/ 	.byte	0x04, 0x17
        /*00aa*/ 	.short	(.L_38 - .L_37)
.L_37:
        /*00ac*/ 	.word	0x00000000
        /*00b0*/ 	.short	0x0011
        /*00b2*/ 	.short	0x0440
        /*00b4*/ 	.byte	0x00, 0xf0, 0x0d, 0x00


	//----- nvinfo : EIATTR_KPARAM_INFO
	.align		4
.L_38:
        /*00b8*/ 	.byte	0x04, 0x17
        /*00ba*/ 	.short	(.L_40 - .L_39)
.L_39:
        /*00bc*/ 	.word	0x00000000
        /*00c0*/ 	.short	0x0010
        /*00c2*/ 	.short	0x03c0
        /*00c4*/ 	.byte	0x00, 0xf0, 0x01, 0x02


	//----- nvinfo : EIATTR_KPARAM_INFO
	.align		4
.L_40:
        /*00c8*/ 	.byte	0x04, 0x17
        /*00ca*/ 	.short	(.L_42 - .L_41)
.L_41:
        /*00cc*/ 	.word	0x00000000
        /*00d0*/ 	.short	0x000f
        /*00d2*/ 	.short	0x0340
        /*00d4*/ 	.byte	0x00, 0xf0, 0x01, 0x02


	//----- nvinfo : EIATTR_KPARAM_INFO
	.align		4
.L_42:
        /*00d8*/ 	.byte	0x04, 0x17
        /*00da*/ 	.short	(.L_44 - .L_43)
.L_43:
        /*00dc*/ 	.word	0x00000000
        /*00e0*/ 	.short	0x000e
        /*00e2*/ 	.short	0x02c0
        /*00e4*/ 	.byte	0x00, 0xf0, 0x01, 0x02


	//----- nvinfo : EIATTR_KPARAM_INFO
	.align		4
.L_44:
        /*00e8*/ 	.byte	0x04, 0x17
        /*00ea*/ 	.short	(.L_46 - .L_45)
.L_45:
        /*00ec*/ 	.word	0x00000000
        /*00f0*/ 	.short	0x000d
        /*00f2*/ 	.short	0x0240
        /*00f4*/ 	.byte	0x00, 0xf0, 0x01, 0x02


	//----- nvinfo : EIATTR_KPARAM_INFO
	.align		4
.L_46:
        /*00f8*/ 	.byte	0x04, 0x17
        /*00fa*/ 	.short	(.L_48 - .L_47)
.L_47:
        /*00fc*/ 	.word	0x00000000
        /*0100*/ 	.short	0x000c
        /*0102*/ 	.short	0x01c0
        /*0104*/ 	.byte	0x00, 0xf0, 0x01, 0x02


	//----- nvinfo : EIATTR_KPARAM_INFO
	.align		4
.L_48:
        /*0108*/ 	.byte	0x04, 0x17
        /*010a*/ 	.short	(.L_50 - .L_49)
.L_49:
        /*010c*/ 	.word	0x00000000
        /*0110*/ 	.short	0x000b
        /*0112*/ 	.short	0x0140
        /*0114*/ 	.byte	0x00, 0xf0, 0x01, 0x02


	//----- nvinfo : EIATTR_KPARAM_INFO
	.align		4
.L_50:
        /*0118*/ 	.byte	0x04, 0x17
        /*011a*/ 	.short	(.L_52 - .L_51)
.L_51:
        /*011c*/ 	.word	0x00000000
        /*0120*/ 	.short	0x000a
        /*0122*/ 	.short	0x011c
        /*0124*/ 	.byte	0x00, 0xf0, 0x31, 0x00


	//----- nvinfo : EIATTR_KPARAM_INFO
	.align		4
.L_52:
        /*0128*/ 	.byte	0x04, 0x17
        /*012a*/ 	.short	(.L_54 - .L_53)
.L_53:
        /*012c*/ 	.word	0x00000000
        /*0130*/ 	.short	0x0009
        /*0132*/ 	.short	0x0110
        /*0134*/ 	.byte	0x00, 0xf0, 0x31, 0x00


	//----- nvinfo : EIATTR_KPARAM_INFO
	.align		4
.L_54:
        /*0138*/ 	.byte	0x04, 0x17
        /*013a*/ 	.short	(.L_56 - .L_55)
.L_55:
        /*013c*/ 	.word	0x00000000
        /*0140*/ 	.short	0x0008
        /*0142*/ 	.short	0x00e8
        /*0144*/ 	.byte	0x00, 0xf0, 0xa1, 0x00


	//----- nvinfo : EIATTR_KPARAM_INFO
	.align		4
.L_56:
        /*0148*/ 	.byte	0x04, 0x17
        /*014a*/ 	.short	(.L_58 - .L_57)
.L_57:
        /*014c*/ 	.word	0x00000000
        /*0150*/ 	.short	0x0007
        /*0152*/ 	.short	0x00b8
        /*0154*/ 	.byte	0x00, 0xf0, 0xc1, 0x00


	//----- nvinfo : EIATTR_KPARAM_INFO
	.align		4
.L_58:
        /*0158*/ 	.byte	0x04, 0x17
        /*015a*/ 	.short	(.L_60 - .L_59)
.L_59:
        /*015c*/ 	.word	0x00000000
        /*0160*/ 	.short	0x0006
        /*0162*/ 	.short	0x0088
        /*0164*/ 	.byte	0x00, 0xf0, 0xc1, 0x00


	//----- nvinfo : EIATTR_KPARAM_INFO
	.align		4
.L_60:
        /*0168*/ 	.byte	0x04, 0x17
        /*016a*/ 	.short	(.L_62 - .L_61)
.L_61:
        /*016c*/ 	.word	0x00000000
        /*0170*/ 	.short	0x0005
        /*0172*/ 	.short	0x0078
        /*0174*/ 	.byte	0x00, 0xf0, 0x31, 0x00


	//----- nvinfo : EIATTR_KPARAM_INFO
	.align		4
.L_62:
        /*0178*/ 	.byte	0x04, 0x17
        /*017a*/ 	.short	(.L_64 - .L_63)
.L_63:
        /*017c*/ 	.word	0x00000000
        /*0180*/ 	.short	0x0004
        /*0182*/ 	.short	0x0050
        /*0184*/ 	.byte	0x00, 0xf0, 0xa1, 0x00


	//----- nvinfo : EIATTR_KPARAM_INFO
	.align		4
.L_64:
        /*0188*/ 	.byte	0x04, 0x17
        /*018a*/ 	.short	(.L_66 - .L_65)
.L_65:
        /*018c*/ 	.word	0x00000000
        /*0190*/ 	.short	0x0003
        /*0192*/ 	.short	0x0028
        /*0194*/ 	.byte	0x00, 0xf0, 0xa1, 0x00


	//----- nvinfo : EIATTR_KPARAM_INFO
	.align		4
.L_66:
        /*0198*/ 	.byte	0x04, 0x17
        /*019a*/ 	.short	(.L_68 - .L_67)
.L_67:
        /*019c*/ 	.word	0x00000000
        /*01a0*/ 	.short	0x0002
        /*01a2*/ 	.short	0x0018
        /*01a4*/ 	.byte	0x00, 0xf0, 0x31, 0x00


	//----- nvinfo : EIATTR_KPARAM_INFO
	.align		4
.L_68:
        /*01a8*/ 	.byte	0x04, 0x17
        /*01aa*/ 	.short	(.L_70 - .L_69)
.L_69:
        /*01ac*/ 	.word	0x00000000
        /*01b0*/ 	.short	0x0001
        /*01b2*/ 	.short	0x000c
        /*01b4*/ 	.byte	0x00, 0xf0, 0x31, 0x00


	//----- nvinfo : EIATTR_KPARAM_INFO
	.align		4
.L_70:
        /*01b8*/ 	.byte	0x04, 0x17
        /*01ba*/ 	.short	(.L_72 - .L_71)
.L_71:
        /*01bc*/ 	.word	0x00000000
        /*01c0*/ 	.short	0x0000
        /*01c2*/ 	.short	0x0000
        /*01c4*/ 	.byte	0x00, 0xf0, 0x31, 0x00


	//----- nvinfo : EIATTR_AT_ENTRY_FRAGMENTS
	.align		4
.L_72:
        /*01c8*/ 	.byte	0x04, 0x4f
        /*01ca*/ 	.short	(.L_74 - .L_73)


	//   ....[0]....
.L_73:
        /*01cc*/ 	.word	0x00000004


	//----- nvinfo : EIATTR_RESERVED_SMEM_USED
	.align		4
.L_74:
        /*01d0*/ 	.byte	0x01, 0x41
	.zero		2


	//----- nvinfo : EIATTR_SPARSE_MMA_MASK
	.align		4
        /*01d4*/ 	.byte	0x03, 0x50
        /*01d6*/ 	.short	0x0000


	//----- nvinfo : EIATTR_TCGEN05_1CTA_USED
	.align		4
        /*01d8*/ 	.byte	0x01, 0x51
	.zero		2


	//----- nvinfo : EIATTR_MAXREG_COUNT
	.align		4
        /*01dc*/ 	.byte	0x03, 0x1b
        /*01de*/ 	.short	0x0080


	//----- nvinfo : EIATTR_NUM_BARRIERS
	.align		4
        /*01e0*/ 	.byte	0x02, 0x4c
        /*01e2*/ 	.byte	0x10
	.zero		1


	//----- nvinfo : EIATTR_INT_WARP_WIDE_INSTR_OFFSETS
	.align		4
        /*01e4*/ 	.byte	0x04, 0x31
        /*01e6*/ 	.short	(.L_76 - .L_75)


	//   ....[0]....
.L_75:
        /*01e8*/ 	.word	0x000058b0


	//   ....[1]....
        /*01ec*/ 	.word	0x000058e0


	//----- nvinfo : EIATTR_COOP_GROUP_MASK_REGIDS
	.align		4
.L_76:
        /*01f0*/ 	.byte	0x04, 0x29
        /*01f2*/ 	.short	(.L_78 - .L_77)


	//   ....[0]....
.L_77:
        /*01f4*/ 	.word	0xffffffff


	//   ....[1]....
        /*01f8*/ 	.word	0xffffffff


	//   ....[2]....
        /*01fc*/ 	.word	0xffffffff


	//   ....[3]....
        /*0200*/ 	.word	0xffffffff


	//   ....[4]....
        /*0204*/ 	.word	0xffffffff


	//   ....[5]....
        /*0208*/ 	.word	0xffffffff


	//   ....[6]....
        /*020c*/ 	.word	0xffffffff


	//   ....[7]....
        /*0210*/ 	.word	0xffffffff


	//   ....[8]....
        /*0214*/ 	.word	0xffffffff


	//   ....[9]....
        /*0218*/ 	.word	0xffffffff


	//   ....[10]....
        /*021c*/ 	.word	0xffffffff


	//----- nvinfo : EIATTR_COOP_GROUP_INSTR_OFFSETS
	.align		4
.L_78:
        /*0220*/ 	.byte	0x04, 0x28
        /*0222*/ 	.short	(.L_80 - .L_79)


	//   ....[0]....
.L_79:
        /*0224*/ 	.word	0x000020c0


	//   ....[1]....
        /*0228*/ 	.word	0x00002380


	//   ....[2]....
        /*022c*/ 	.word	0x00002560


	//   ....[3]....
        /*0230*/ 	.word	0x00002590


	//   ....[4]....
        /*0234*/ 	.word	0x000025c0


	//   ....[5]....
        /*0238*/ 	.word	0x000025f0


	//   ....[6]....
        /*023c*/ 	.word	0x000057c0


	//   ....[7]....
        /*0240*/ 	.word	0x00005990


	//   ....[8]....
        /*0244*/ 	.word	0x00008140


	//   ....[9]....
        /*0248*/ 	.word	0x00008a40


	//   ....[10]....
        /*024c*/ 	.word	0x00008ed0


	//----- nvinfo : EIATTR_REG_RECONFIG
	.align		4
.L_80:
        /*0250*/ 	.byte	0x01, 0x54
	.zero		2


	//----- nvinfo : EIATTR_VRC_CTA_INIT_COUNT
	.align		4
        /*0254*/ 	.byte	0x02, 0x4a
        /*0256*/ 	.byte	0x80
	.zero		1


	//----- nvinfo : EIATTR_MBARRIER_INSTR_OFFSETS
	.align		4
        /*0258*/ 	.byte	0x04, 0x39
        /*025a*/ 	.short	(.L_82 - .L_81)


	//   ....[0]....
.L_81:
        /*025c*/ 	.word	0x00000300
        /*0260*/ 	.word	0x000000ff
        /*0264*/ 	.word	0x00000060
        /*0268*/ 	.short	0x0100
        /*026a*/ 	.byte	0x04
	.zero		1


	//   ....[1]....
        /*026c*/ 	.word	0x00000310
        /*0270*/ 	.word	0x000000ff
        /*0274*/ 	.word	0x00000068
        /*0278*/ 	.short	0x0100
        /*027a*/ 	.byte	0x04
	.zero		1


	//   ....[2]....
        /*027c*/ 	.word	0x00000430
        /*0280*/ 	.word	0x000000ff
        /*0284*/ 	.word	0x00000070
        /*0288*/ 	.short	0x0100
        /*028a*/ 	.byte	0x04
	.zero		1


	//   ....[3]....
        /*028c*/ 	.word	0x00000440
        /*0290*/ 	.word	0x000000ff
        /*0294*/ 	.word	0x00000078
        /*0298*/ 	.short	0x0100
        /*029a*/ 	.byte	0x04
	.zero		1


	//   ....[4]....
        /*029c*/ 	.word	0x00000550
        /*02a0*/ 	.word	0x000000ff
        /*02a4*/ 	.word	0x00000090
        /*02a8*/ 	.short	0x0100
        /*02aa*/ 	.byte	0x04
	.zero		1


	//   ....[5]....
        /*02ac*/ 	.word	0x00000560
        /*02b0*/ 	.word	0x000000ff
        /*02b4*/ 	.word	0x00000098
        /*02b8*/ 	.short	0x0100
        /*02ba*/ 	.byte	0x04
	.zero		1


	//   ....[6]....
        /*02bc*/ 	.word	0x00000570
        /*02c0*/ 	.word	0x000000ff
        /*02c4*/ 	.word	0x000000a0
        /*02c8*/ 	.short	0x0100
        /*02ca*/ 	.byte	0x04
	.zero		1


	//   ....[7]....
        /*02cc*/ 	.word	0x00000580
        /*02d0*/ 	.word	0x000000ff
        /*02d4*/ 	.word	0x000000a8
        /*02d8*/ 	.short	0x0100
        /*02da*/ 	.byte	0x04
	.zero		1


	//   ....[8]....
        /*02dc*/ 	.word	0x00000690
        /*02e0*/ 	.word	0x000000ff
        /*02e4*/ 	.word	0x000000b0
        /*02e8*/ 	.short	0x0100
        /*02ea*/ 	.byte	0x04
	.zero		1


	//   ....[9]....
        /*02ec*/ 	.word	0x000006a0
        /*02f0*/ 	.word	0x000000ff
        /*02f4*/ 	.word	0x000000b8
        /*02f8*/ 	.short	0x0100
        /*02fa*/ 	.byte	0x04
	.zero		1


	//   ....[10]....
        /*02fc*/ 	.word	0x000007b0
        /*0300*/ 	.word	0x000000ff
        /*0304*/ 	.word	0x00000080
        /*0308*/ 	.short	0x0100
        /*030a*/ 	.byte	0x04
	.zero		1


	//   ....[11]....
        /*030c*/ 	.word	0x000007c0
        /*0310*/ 	.word	0x000000ff
        /*0314*/ 	.word	0x00000088
        /*0318*/ 	.short	0x0100
        /*031a*/ 	.byte	0x04
	.zero		1


	//   ....[12]....
        /*031c*/ 	.word	0x000008d0
        /*0320*/ 	.word	0x000000ff
        /*0324*/ 	.word	0x00000030
        /*0328*/ 	.short	0x0100
        /*032a*/ 	.byte	0x04
	.zero		1


	//   ....[13]....
        /*032c*/ 	.word	0x000008e0
        /*0330*/ 	.word	0x000000ff
        /*0334*/ 	.word	0x00000038
        /*0338*/ 	.short	0x0100
        /*033a*/ 	.byte	0x04
	.zero		1


	//   ....[14]....
        /*033c*/ 	.word	0x000008f0
        /*0340*/ 	.word	0x000000ff
        /*0344*/ 	.word	0x00000040
        /*0348*/ 	.short	0x0100
        /*034a*/ 	.byte	0x04
	.zero		1


	//   ....[15]....
        /*034c*/ 	.word	0x00000900
        /*0350*/ 	.word	0x000000ff
        /*0354*/ 	.word	0x00000048
        /*0358*/ 	.short	0x0100
        /*035a*/ 	.byte	0x04
	.zero		1


	//   ....[16]....
        /*035c*/ 	.word	0x000009f0
        /*0360*/ 	.word	0x000000ff
        /*0364*/ 	.word	0x00000050
        /*0368*/ 	.short	0x0100
        /*036a*/ 	.byte	0x04
	.zero		1


	//   ....[17]....
        /*036c*/ 	.word	0x00000a00
        /*0370*/ 	.word	0x000000ff
        /*0374*/ 	.word	0x00000058
        /*0378*/ 	.short	0x0100
        /*037a*/ 	.byte	0x04
	.zero		1


	//   ....[18]....
        /*037c*/ 	.word	0x00000a10
        /*0380*/ 	.word	0x000000ff
        /*0384*/ 	.word	0x00000000
        /*0388*/ 	.short	0x0100
        /*038a*/ 	.byte	0x04
	.zero		1


	//   ....[19]....
        /*038c*/ 	.word	0x00000a20
        /*0390*/ 	.word	0x000000ff
        /*0394*/ 	.word	0x00000008
        /*0398*/ 	.short	0x0100
        /*039a*/ 	.byte	0x04
	.zero		1


	//   ....[20]....
        /*039c*/ 	.word	0x00000a30
        /*03a0*/ 	.word	0x000000ff
        /*03a4*/ 	.word	0x00000010
        /*03a8*/ 	.short	0x0100
        /*03aa*/ 	.byte	0x04
	.zero		1


	//   ....[21]....
        /*03ac*/ 	.word	0x00000a40
        /*03b0*/ 	.word	0x000000ff
        /*03b4*/ 	.word	0x00000018
        /*03b8*/ 	.short	0x0100
        /*03ba*/ 	.byte	0x04
	.zero		1


	//   ....[22]....
        /*03bc*/ 	.word	0x00000a50
        /*03c0*/ 	.word	0x000000ff
        /*03c4*/ 	.word	0x00000020
        /*03c8*/ 	.short	0x0100
        /*03ca*/ 	.byte	0x04
	.zero		1


	//   ....[23]....
        /*03cc*/ 	.word	0x00000a60
        /*03d0*/ 	.word	0x000000ff
        /*03d4*/ 	.word	0x00000028
        /*03d8*/ 	.short	0x0100
        /*03da*/ 	.byte	0x04
	.zero		1


	//   ....[24]....
        /*03dc*/ 	.word	0x00000cb0
        /*03e0*/ 	.word	0x000000ff
        /*03e4*/ 	.word	0x00000010
        /*03e8*/ 	.short	0x010a
        /*03ea*/ 	.byte	0x39
	.zero		1


	//   ....[25]....
        /*03ec*/ 	.word	0x00000fd0
        /*03f0*/ 	.word	0x000000ff
        /*03f4*/ 	.word	0x00000040
        /*03f8*/ 	.short	0x010a
        /*03fa*/ 	.byte	0x39
	.zero		1


	//   ....[26]....
        /*03fc*/ 	.word	0x00001130
        /*0400*/ 	.word	0x000000ff
        /*0404*/ 	.word	0x00000028
        /*0408*/ 	.short	0x010a
        /*040a*/ 	.byte	0x39
	.zero		1


	//   ....[27]....
        /*040c*/ 	.word	0x000015a0
        /*0410*/ 	.word	0x000000ff
        /*0414*/ 	.word	0x00000058
        /*0418*/ 	.short	0x010a
        /*041a*/ 	.byte	0x39
	.zero		1


	//   ....[28]....
        /*041c*/ 	.word	0x00001a20
        /*0420*/ 	.word	0x000000ff
        /*0424*/ 	.word	0x00000010
        /*0428*/ 	.short	0x010a
        /*042a*/ 	.byte	0x31
	.zero		1


	//   ....[29]....
        /*042c*/ 	.word	0x00001b90
        /*0430*/ 	.word	0x000000ff
        /*0434*/ 	.word	0x00000040
        /*0438*/ 	.short	0x010a
        /*043a*/ 	.byte	0x31
	.zero		1


	//   ....[30]....
        /*043c*/ 	.word	0x00001c60
        /*0440*/ 	.word	0x000000ff
        /*0444*/ 	.word	0x00000028
        /*0448*/ 	.short	0x010a
        /*044a*/ 	.byte	0x39
	.zero		1


	//   ....[31]....
        /*044c*/ 	.word	0x00001de0
        /*0450*/ 	.word	0x000000ff
        /*0454*/ 	.word	0x00000058
        /*0458*/ 	.short	0x010a
        /*045a*/ 	.byte	0x39
	.zero		1


	//   ....[32]....
        /*045c*/ 	.word	0x00001ef0
        /*0460*/ 	.word	0x00000003
        /*0464*/ 	.word	0x00000010
        /*0468*/ 	.short	0x010a
        /*046a*/ 	.byte	0xff
	.zero		1


	//   ....[33]....
        /*046c*/ 	.word	0x00001f40
        /*0470*/ 	.word	0x00000003
        /*0474*/ 	.word	0x00000040
        /*0478*/ 	.short	0x010a
        /*047a*/ 	.byte	0xff
	.zero		1


	//   ....[34]....
        /*047c*/ 	.word	0x00001fa0
        /*0480*/ 	.word	0x000000ff
        /*0484*/ 	.word	0x00000028
        /*0488*/ 	.short	0x010a
        /*048a*/ 	.byte	0x39
	.zero		1


	//   ....[35]....
        /*048c*/ 	.word	0x00001ff0
        /*0490*/ 	.word	0x000000ff
        /*0494*/ 	.word	0x00000058
        /*0498*/ 	.short	0x010a
        /*049a*/ 	.byte	0x39
	.zero		1


	//   ....[36]....
        /*049c*/ 	.word	0x00002450
        /*04a0*/ 	.word	0x000000ff
        /*04a4*/ 	.word	0x00000000
        /*04a8*/ 	.short	0x010a
        /*04aa*/ 	.byte	0x04
	.zero		1


	//   ....[37]....
        /*04ac*/ 	.word	0x000026c0
        /*04b0*/ 	.word	0x000000ff
        /*04b4*/ 	.word	0x00000068
        /*04b8*/ 	.short	0x010a
        /*04ba*/ 	.byte	0x04
	.zero		1


	//   ....[38]....
        /*04bc*/ 	.word	0x00002a50
        /*04c0*/ 	.word	0x000000ff
        /*04c4*/ 	.word	0x00000020
        /*04c8*/ 	.short	0x010a
        /*04ca*/ 	.byte	0x04
	.zero		1


	//   ....[39]....
        /*04cc*/ 	.word	0x00002a70
        /*04d0*/ 	.word	0x000000ff
        /*04d4*/ 	.word	0x00000078
        /*04d8*/ 	.short	0x010a
        /*04da*/ 	.byte	0x04
	.zero		1


	//   ....[40]....
        /*04dc*/ 	.word	0x00002a90
        /*04e0*/ 	.word	0x000000ff
        /*04e4*/ 	.word	0x000000b8
        /*04e8*/ 	.short	0x010a
        /*04ea*/ 	.byte	0x04
	.zero		1


	//   ....[41]....
        /*04ec*/ 	.word	0x00002e50
        /*04f0*/ 	.word	0x000000ff
        /*04f4*/ 	.word	0x00000068
        /*04f8*/ 	.short	0x010a
        /*04fa*/ 	.byte	0x04
	.zero		1


	//   ....[42]....
        /*04fc*/ 	.word	0x00003d90
        /*0500*/ 	.word	0x000000ff
        /*0504*/ 	.word	0x00000000
        /*0508*/ 	.short	0x010a
        /*050a*/ 	.byte	0x05
	.zero		1


	//   ....[43]....
        /*050c*/ 	.word	0x00004100
        /*0510*/ 	.word	0x000000ff
        /*0514*/ 	.word	0x00000080
        /*0518*/ 	.short	0x010a
        /*051a*/ 	.byte	0x04
	.zero		1


	//   ....[44]....
        /*051c*/ 	.word	0x00004830
        /*0520*/ 	.word	0x000000ff
        /*0524*/ 	.word	0x00000020
        /*0528*/ 	.short	0x010a
        /*052a*/ 	.byte	0x04
	.zero		1


	//   ....[45]....
        /*052c*/ 	.word	0x00004850
        /*0530*/ 	.word	0x000000ff
        /*0534*/ 	.word	0x000000b8
        /*0538*/ 	.short	0x010a
        /*053a*/ 	.byte	0x04
	.zero		1


	//   ....[46]....
        /*053c*/ 	.word	0x00004a30
        /*0540*/ 	.word	0x000000ff
        /*0544*/ 	.word	0x00000068
        /*0548*/ 	.short	0x010a
        /*054a*/ 	.byte	0x04
	.zero		1


	//   ....[47]....
        /*054c*/ 	.word	0x00004da0
        /*0550*/ 	.word	0x000000ff
        /*0554*/ 	.word	0x000000a0
        /*0558*/ 	.short	0x010a
        /*055a*/ 	.byte	0x04
	.zero		1


	//   ....[48]....
        /*055c*/ 	.word	0x00004dd0
        /*0560*/ 	.word	0x000000ff
        /*0564*/ 	.word	0x000000a8
        /*0568*/ 	.short	0x010a
        /*056a*/ 	.byte	0x04
	.zero		1


	//   ....[49]....
        /*056c*/ 	.word	0x00004e00
        /*0570*/ 	.word	0x000000ff
        /*0574*/ 	.word	0x00000080
        /*0578*/ 	.short	0x010a
        /*057a*/ 	.byte	0x04
	.zero		1


	//   ....[50]....
        /*057c*/ 	.word	0x00005d50
        /*0580*/ 	.word	0x000000ff
        /*0584*/ 	.word	0x00000030
        /*0588*/ 	.short	0x010a
        /*058a*/ 	.byte	0x09
	.zero		1


	//   ....[51]....
        /*058c*/ 	.word	0x00005d70
        /*0590*/ 	.word	0x000000ff
        /*0594*/ 	.word	0x00000060
        /*0598*/ 	.short	0x010a
        /*059a*/ 	.byte	0x04
	.zero		1


	//   ....[52]....
        /*059c*/ 	.word	0x00006c00
        /*05a0*/ 	.word	0x000000ff
        /*05a4*/ 	.word	0x00000068
        /*05a8*/ 	.short	0x0101
        /*05aa*/ 	.byte	0x04
	.zero		1


	//   ....[53]....
        /*05ac*/ 	.word	0x00006c30
        /*05b0*/ 	.word	0x000000ff
        /*05b4*/ 	.word	0x00000040
        /*05b8*/ 	.short	0x0101
        /*05ba*/ 	.byte	0x09
	.zero		1


	//   ....[54]....
        /*05bc*/ 	.word	0x00006c40
        /*05c0*/ 	.word	0x000000ff
        /*05c4*/ 	.word	0x00000050
        /*05c8*/ 	.short	0x010a
        /*05ca*/ 	.byte	0x04
	.zero		1


	//   ....[55]....
        /*05cc*/ 	.word	0x00006c60
        /*05d0*/ 	.word	0x000000ff
        /*05d4*/ 	.word	0x00000070
        /*05d8*/ 	.short	0x010a
        /*05da*/ 	.byte	0x04
	.zero		1


	//   ....[56]....
        /*05dc*/ 	.word	0x00006e50
        /*05e0*/ 	.word	0x000000ff
        /*05e4*/ 	.word	0x00000088
        /*05e8*/ 	.short	0x010a
        /*05ea*/ 	.byte	0x04
	.zero		1


	//   ....[57]....
        /*05ec*/ 	.word	0x00007830
        /*05f0*/ 	.word	0x000000ff
        /*05f4*/ 	.word	0x00000058
        /*05f8*/ 	.short	0x0101
        /*05fa*/ 	.byte	0x04
	.zero		1


	//   ....[58]....
        /*05fc*/ 	.word	0x00007840
        /*0600*/ 	.word	0x000000ff
        /*0604*/ 	.word	0x00000080
        /*0608*/ 	.short	0x0101
        /*060a*/ 	.byte	0x04
	.zero		1


	//   ....[59]....
        /*060c*/ 	.word	0x000078b0
        /*0610*/ 	.word	0x00000002
        /*0614*/ 	.word	0x00000090
        /*0618*/ 	.short	0x010a
        /*061a*/ 	.byte	0xff
	.zero		1


	//   ....[60]....
        /*061c*/ 	.word	0x00008150
        /*0620*/ 	.word	0x00000002
        /*0624*/ 	.word	0x000000a0
        /*0628*/ 	.short	0x0101
        /*062a*/ 	.byte	0xff
	.zero		1


	//   ....[61]....
        /*062c*/ 	.word	0x00008160
        /*0630*/ 	.word	0x00000002
        /*0634*/ 	.word	0x00000098
        /*0638*/ 	.short	0x010a
        /*063a*/ 	.byte	0xff
	.zero		1


	//   ....[62]....
        /*063c*/ 	.word	0x00008a50
        /*0640*/ 	.word	0x00000002
        /*0644*/ 	.word	0x000000a8
        /*0648*/ 	.short	0x0101
        /*064a*/ 	.byte	0xff
	.zero		1


	//   ....[63]....
        /*064c*/ 	.word	0x00008d90
        /*0650*/ 	.word	0x000000ff
        /*0654*/ 	.word	0x000000b0
        /*0658*/ 	.short	0x010a
        /*065a*/ 	.byte	0x08
	.zero		1


	//   ....[64]....
        /*065c*/ 	.word	0x00008ee0
        /*0660*/ 	.word	0x000000ff
        /*0664*/ 	.word	0x000000b8
        /*0668*/ 	.short	0x0101
        /*066a*/ 	.byte	0x08
	.zero		1


	//   ....[65]....
        /*066c*/ 	.word	0x000094b0
        /*0670*/ 	.word	0x00000002
        /*0674*/ 	.word	0x00000010
        /*0678*/ 	.short	0x010a
        /*067a*/ 	.byte	0xff
	.zero		1


	//   ....[66]....
        /*067c*/ 	.word	0x00009530
        /*0680*/ 	.word	0x00000002
        /*0684*/ 	.word	0x00000040
        /*0688*/ 	.short	0x010a
        /*068a*/ 	.byte	0xff
	.zero		1


	//   ....[67]....
        /*068c*/ 	.word	0x000095b0
        /*0690*/ 	.word	0x00000002
        /*0694*/ 	.word	0x00000028
        /*0698*/ 	.short	0x010a
        /*069a*/ 	.byte	0xff
	.zero		1


	//   ....[68]....
        /*069c*/ 	.word	0x00009630
        /*06a0*/ 	.word	0x00000002
        /*06a4*/ 	.word	0x00000058
        /*06a8*/ 	.short	0x010a
        /*06aa*/ 	.byte	0xff
	.zero		1


	//   ....[69]....
        /*06ac*/ 	.word	0x000096b0
        /*06b0*/ 	.word	0x00000002
        /*06b4*/ 	.word	0x00000010
        /*06b8*/ 	.short	0x010a
        /*06ba*/ 	.byte	0xff
	.zero		1


	//   ....[70]....
        /*06bc*/ 	.word	0x00009730
        /*06c0*/ 	.word	0x00000002
        /*06c4*/ 	.word	0x00000040
        /*06c8*/ 	.short	0x010a
        /*06ca*/ 	.byte	0xff
	.zero		1


	//   ....[71]....
        /*06cc*/ 	.word	0x000097b0
        /*06d0*/ 	.word	0x00000002
        /*06d4*/ 	.word	0x00000028
        /*06d8*/ 	.short	0x010a
        /*06da*/ 	.byte	0xff
	.zero		1


	//   ....[72]....
        /*06dc*/ 	.word	0x00009830
        /*06e0*/ 	.word	0x00000002
        /*06e4*/ 	.word	0x00000058
        /*06e8*/ 	.short	0x010a
        /*06ea*/ 	.byte	0xff
	.zero		1


	//   ....[73]....
        /*06ec*/ 	.word	0x00009890
        /*06f0*/ 	.word	0x00000003
        /*06f4*/ 	.word	0x00000010
        /*06f8*/ 	.short	0x010a
        /*06fa*/ 	.byte	0xff
	.zero		1


	//   ....[74]....
        /*06fc*/ 	.word	0x000098f0
        /*0700*/ 	.word	0x00000003
        /*0704*/ 	.word	0x00000040
        /*0708*/ 	.short	0x010a
        /*070a*/ 	.byte	0xff
	.zero		1


	//   ....[75]....
        /*070c*/ 	.word	0x00009960
        /*0710*/ 	.word	0x00000003
        /*0714*/ 	.word	0x00000028
        /*0718*/ 	.short	0x010a
        /*071a*/ 	.byte	0xff
	.zero		1


	//   ....[76]....
        /*071c*/ 	.word	0x000099d0
        /*0720*/ 	.word	0x00000002
        /*0724*/ 	.word	0x00000058
        /*0728*/ 	.short	0x010a
        /*072a*/ 	.byte	0xff
	.zero		1


	//   ....[77]....
        /*072c*/ 	.word	0x00009a30
        /*0730*/ 	.word	0x00000002
        /*0734*/ 	.word	0x00000000
        /*0738*/ 	.short	0x010a
        /*073a*/ 	.byte	0xff
	.zero		1


	//   ....[78]....
        /*073c*/ 	.word	0x00009ab0
        /*0740*/ 	.word	0x00000004
        /*0744*/ 	.word	0x00000068
        /*0748*/ 	.short	0x010a
        /*074a*/ 	.byte	0xff
	.zero		1


	//   ....[79]....
        /*074c*/ 	.word	0x00009b10
        /*0750*/ 	.word	0x00000002
        /*0754*/ 	.word	0x00000020
        /*0758*/ 	.short	0x010a
        /*075a*/ 	.byte	0xff
	.zero		1


	//   ....[80]....
        /*075c*/ 	.word	0x00009b90
        /*0760*/ 	.word	0x00000002
        /*0764*/ 	.word	0x00000078
        /*0768*/ 	.short	0x010a
        /*076a*/ 	.byte	0xff
	.zero		1


	//   ....[81]....
        /*076c*/ 	.word	0x00009c10
        /*0770*/ 	.word	0x00000004
        /*0774*/ 	.word	0x000000b8
        /*0778*/ 	.short	0x010a
        /*077a*/ 	.byte	0xff
	.zero		1


	//   ....[82]....
        /*077c*/ 	.word	0x00009c70
        /*0780*/ 	.word	0x00000006
        /*0784*/ 	.word	0x00000068
        /*0788*/ 	.short	0x010a
        /*078a*/ 	.byte	0xff
	.zero		1


	//   ....[83]....
        /*078c*/ 	.word	0x00009cf0
        /*0790*/ 	.word	0x00000012
        /*0794*/ 	.word	0x00000000
        /*0798*/ 	.short	0x010a
        /*079a*/ 	.byte	0xff
	.zero		1


	//   ....[84]....
        /*079c*/ 	.word	0x00009d60
        /*07a0*/ 	.word	0x00000019
        /*07a4*/ 	.word	0x00000080
        /*07a8*/ 	.short	0x010a
        /*07aa*/ 	.byte	0xff
	.zero		1


	//   ....[85]....
        /*07ac*/ 	.word	0x00009dd0
        /*07b0*/ 	.word	0x00000012
        /*07b4*/ 	.word	0x00000020
        /*07b8*/ 	.short	0x010a
        /*07ba*/ 	.byte	0xff
	.zero		1


	//   ....[86]....
        /*07bc*/ 	.word	0x00009e50
        /*07c0*/ 	.word	0x00000013
        /*07c4*/ 	.word	0x000000b8
        /*07c8*/ 	.short	0x010a
        /*07ca*/ 	.byte	0xff
	.zero		1


	//   ....[87]....
        /*07cc*/ 	.word	0x00009ed0
        /*07d0*/ 	.word	0x00000012
        /*07d4*/ 	.word	0x00000068
        /*07d8*/ 	.short	0x010a
        /*07da*/ 	.byte	0xff
	.zero		1


	//   ....[88]....
        /*07dc*/ 	.word	0x00009f50
        /*07e0*/ 	.word	0x00000002
        /*07e4*/ 	.word	0x000000a0
        /*07e8*/ 	.short	0x010a
        /*07ea*/ 	.byte	0xff
	.zero		1


	//   ....[89]....
        /*07ec*/ 	.word	0x00009fd0
        /*07f0*/ 	.word	0x00000002
        /*07f4*/ 	.word	0x000000a8
        /*07f8*/ 	.short	0x010a
        /*07fa*/ 	.byte	0xff
	.zero		1


	//   ....[90]....
        /*07fc*/ 	.word	0x0000a040
        /*0800*/ 	.word	0x00000003
        /*0804*/ 	.word	0x00000080
        /*0808*/ 	.short	0x010a
        /*080a*/ 	.byte	0xff
	.zero		1


	//   ....[91]....
        /*080c*/ 	.word	0x0000a0b0
        /*0810*/ 	.word	0x000000ff
        /*0814*/ 	.word	0x00000030
        /*0818*/ 	.short	0x010a
        /*081a*/ 	.byte	0x09
	.zero		1


	//   ....[92]....
        /*081c*/ 	.word	0x0000a130
        /*0820*/ 	.word	0x00000002
        /*0824*/ 	.word	0x00000060
        /*0828*/ 	.short	0x010a
        /*082a*/ 	.byte	0xff
	.zero		1


	//   ....[93]....
        /*082c*/ 	.word	0x0000a1b0
        /*0830*/ 	.word	0x00000005
        /*0834*/ 	.word	0x00000050
        /*0838*/ 	.short	0x010a
        /*083a*/ 	.byte	0xff
	.zero		1


	//   ....[94]....
        /*083c*/ 	.word	0x0000a230
        /*0840*/ 	.word	0x00000004
        /*0844*/ 	.word	0x00000070
        /*0848*/ 	.short	0x010a
        /*084a*/ 	.byte	0xff
	.zero		1


	//   ....[95]....
        /*084c*/ 	.word	0x0000a2b0
        /*0850*/ 	.word	0x00000004
        /*0854*/ 	.word	0x00000088
        /*0858*/ 	.short	0x010a
        /*085a*/ 	.byte	0xff
	.zero		1


	//   ....[96]....
        /*085c*/ 	.word	0x0000a300
        /*0860*/ 	.word	0x00000002
        /*0864*/ 	.word	0x00000090
        /*0868*/ 	.short	0x010a
        /*086a*/ 	.byte	0xff
	.zero		1


	//   ....[97]....
        /*086c*/ 	.word	0x0000a350
        /*0870*/ 	.word	0x00000002
        /*0874*/ 	.word	0x00000098
        /*0878*/ 	.short	0x010a
        /*087a*/ 	.byte	0xff
	.zero		1


	//   ....[98]....
        /*087c*/ 	.word	0x0000a3c0
        /*0880*/ 	.word	0x00000000
        /*0884*/ 	.word	0x000000b0
        /*0888*/ 	.short	0x010a
        /*088a*/ 	.byte	0xff
	.zero		1


	//----- nvinfo : EIATTR_NUM_MBARRIERS
	.align		4
.L_82:
        /*088c*/ 	.byte	0x03, 0x38
        /*088e*/ 	.short	0x0018


	//----- nvinfo : EIATTR_EXIT_INSTR_OFFSETS
	.align		4
        /*0890*/ 	.byte	0x04, 0x1c
        /*0892*/ 	.short	(.L_84 - .L_83)


	//   ....[0]....
.L_83:
        /*0894*/ 	.word	0x00008aa0


	//   ....[1]....
        /*0898*/ 	.word	0x00009470


	//----- nvinfo : EIATTR_REQNTID
	.align		4
.L_84:
        /*089c*/ 	.byte	0x04, 0x10
        /*089e*/ 	.short	(.L_86 - .L_85)
.L_85:
        /*08a0*/ 	.word	0x00000200
        /*08a4*/ 	.word	0x00000001
        /*08a8*/ 	.word	0x00000001


	//----- nvinfo : EIATTR_CRS_STACK_SIZE
	.align		4
.L_86:
        /*08ac*/ 	.byte	0x04, 0x1e
        /*08ae*/ 	.short	(.L_88 - .L_87)
.L_87:
        /*08b0*/ 	.word	0x00000000


	//----- nvinfo : EIATTR_CBANK_PARAM_SIZE
	.align		4
.L_88:
        /*08b4*/ 	.byte	0x03, 0x19
        /*08b6*/ 	.short	0x0470


	//----- nvinfo : EIATTR_PARAM_CBANK
	.align		4
        /*08b8*/ 	.byte	0x04, 0x0a
        /*08ba*/ 	.short	(.L_90 - .L_89)
	.align		4
.L_89:
        /*08bc*/ 	.word	index@(.nv.constant0.kernel_cutlass_kernel_flash_attncuteflash_bwd_sm100FlashAttentionBackwardSm100_object_at__tensor0000o9611101213_None_tensor0000o9611101213_None_tensor0000o9611101213_tensorptrf32gmemo1i64_0)
        /*08c0*/ 	.short	0x0380
        /*08c2*/ 	.short	0x0470


	//----- nvinfo : EIATTR_SW_WAR
	.align		4
.L_90:
        /*08c4*/ 	.byte	0x04, 0x36
        /*08c6*/ 	.short	(.L_92 - .L_91)
.L_91:
        /*08c8*/ 	.word	0x00000008
.L_92:


//--------------------- .nv.compat                --------------------------
	.section	.nv.compat,"",@"SHT_CUDA_COMPAT_INFO"
	.align	4
        /*0000*/ 	.byte	0x02, 0x02, 0x02, 0x00, 0x02, 0x05, 0x05, 0x00, 0x02, 0x03, 0x01, 0x00, 0x02, 0x06, 0x01, 0x00


//--------------------- .nv.callgraph             --------------------------
	.section	.nv.callgraph,"",@"SHT_CUDA_CALLGRAPH"
	.align	4
	.sectionentsize	8
	.align		4
        /*0000*/ 	.word	0x00000000
	.align		4
        /*0004*/ 	.word	0xffffffff
	.align		4
        /*0008*/ 	.word	0x00000000
	.align		4
        /*000c*/ 	.word	0xfffffffe
	.align		4
        /*0010*/ 	.word	0x00000000
	.align		4
        /*0014*/ 	.word	0xfffffffd
	.align		4
        /*0018*/ 	.word	0x00000000
	.align		4
        /*001c*/ 	.word	0xfffffffc


//--------------------- .text.kernel_cutlass_kernel_flash_attncuteflash_bwd_sm100FlashAttentionBackwardSm100_object_at__tensor0000o9611101213_None_tensor0000o9611101213_None_tensor0000o9611101213_tensorptrf32gmemo1i64_0 --------------------------
	.section	.text.kernel_cutlass_kernel_flash_attncuteflash_bwd_sm100FlashAttentionBackwardSm100_object_at__tensor0000o9611101213_None_tensor0000o9611101213_None_tensor0000o9611101213_tensorptrf32gmemo1i64_0,"ax",@progbits
	.align	128
        .global         kernel_cutlass_kernel_flash_attncuteflash_bwd_sm100FlashAttentionBackwardSm100_object_at__tensor0000o9611101213_None_tensor0000o9611101213_None_tensor0000o9611101213_tensorptrf32gmemo1i64_0
        .type           kernel_cutlass_kernel_flash_attncuteflash_bwd_sm100FlashAttentionBackwardSm100_object_at__tensor0000o9611101213_None_tensor0000o9611101213_None_tensor0000o9611101213_tensorptrf32gmemo1i64_0,@function
        .size           kernel_cutlass_kernel_flash_attncuteflash_bwd_sm100FlashAttentionBackwardSm100_object_at__tensor0000o9611101213_None_tensor0000o9611101213_None_tensor0000o9611101213_tensorptrf32gmemo1i64_0,(.L_x_150 - kernel_cutlass_kernel_flash_attncuteflash_bwd_sm100FlashAttentionBackwardSm100_object_at__tensor0000o9611101213_None_tensor0000o9611101213_None_tensor0000o9611101213_tensorptrf32gmemo1i64_0)
        .other          kernel_cutlass_kernel_flash_attncuteflash_bwd_sm100FlashAttentionBackwardSm100_object_at__tensor0000o9611101213_None_tensor0000o9611101213_None_tensor0000o9611101213_tensorptrf32gmemo1i64_0,@"STO_CUDA_ENTRY STV_DEFAULT"
kernel_cutlass_kernel_flash_attncuteflash_bwd_sm100FlashAttentionBackwardSm100_object_at__tensor0000o9611101213_None_tensor0000o9611101213_None_tensor0000o9611101213_tensorptrf32gmemo1i64_0:
.text.kernel_cutlass_kernel_flash_attncuteflash_bwd_sm100FlashAttentionBackwardSm100_object_at__tensor0000o9611101213_None_tensor0000o9611101213_None_tensor0000o9611101213_tensorptrf32gmemo1i64_0:
[----:B------:R-:W1:Y:S01]  /*0000*/  LDC R1, c[0x0][0x37c] ;  /* 0x0000df00ff017b82 */ /* 0x000e620000000800 */
[----:B------:R-:W2:Y:S01]  /*0010*/  S2R R0, SR_TID.X ;  /* 0x0000000000007919 */ /* 0x000ea20000002100 */
[----:B------:R-:W-:Y:S01]  /*0020*/  BSSY.RECONVERGENT B0, `(.L_x_0) ;  /* 0x0000031000007945 */ /* 0x000fe20003800200 */
[----:B--2---:R-:W-:-:S04]  /*0030*/  SHF.R.U32.HI R0, RZ, 0x5, R0 ;  /* 0x00000005ff007819 */ /* 0x004fc80000011600 */
[----:B------:R-:W-:-:S13]  /*0040*/  R2UR UR4, R0 ;  /* 0x00000000000472ca */ /* 0x000fda00000e0000 */
[----:B------:R-:W-:Y:S01]  /*0050*/  UISETP.NE.AND UP5, UPT, UR4, 0xd, UPT ;  /* 0x0000000d0400788c */ /* 0x000fe2000bfa5270 */
[----:B------:R-:W-:-:S08]  /*0060*/  IMAD.U32 R2, RZ, RZ, UR4 ;  /* 0x00000004ff027e24 */ /* 0x000fd0000f8e00ff */
[----:B-1----:R-:W-:Y:S05]  /*0070*/  BRA.U UP5, `(.L_x_1) ;  /* 0x00000001055c7547 */ /* 0x002fea000b800000 */
[----:B------:R-:W-:Y:S01]  /*0080*/  ELECT P0, URZ, PT ;  /* 0x0000000000ff782f */ /* 0x000fe20003800000 */
[----:B------:R-:W-:-:S12]  /*0090*/  UPLOP3.LUT UP6, UPT, UPT, UPT, UPT, 0x40, 0x4 ;  /* 0x000000000004789c */ /* 0x000fd80003fce870 */
[----:B------:R-:W-:Y:S05]  /*00a0*/  @!P0 BRA `(.L_x_2) ;  /* 0x0000000000a08947 */ /* 0x000fea0003800000 */
[----:B------:R-:W1:Y:S02]  /*00b0*/  LDCU.64 UR4, c[0x0][0x348] ;  /* 0x00006900ff0477ac */ /* 0x000e640008000a00 */
[----:B-1----:R-:W-:Y:S02]  /*00c0*/  UIADD3 UR14, UP0, UPT, UR4, 0x140, URZ ;  /* 0x00000140040e7890 */ /* 0x002fe4000ff1e0ff */
[----:B------:R-:W-:Y:S02]  /*00d0*/  UIADD3 UR12, UP4, UPT, UR4, 0x1c0, URZ ;  /* 0x000001c0040c7890 */ /* 0x000fe4000ff9e0ff */
[----:B------:R-:W-:Y:S02]  /*00e0*/  UIADD3 UR10, UP3, UPT, UR4, 0x240, URZ ;  /* 0x00000240040a7890 */ /* 0x000fe4000ff7e0ff */
[----:B------:R-:W-:Y:S02]  /*00f0*/  UIADD3 UR8, UP2, UPT, UR4, 0x2c0, URZ ;  /* 0x000002c004087890 */ /* 0x000fe4000ff5e0ff */
[----:B------:R-:W-:-:S02]  /*0100*/  UIADD3 UR6, UP1, UPT, UR4, 0x340, URZ ;  /* 0x0000034004067890 */ /* 0x000fc4000ff3e0ff */
[----:B------:R-:W-:Y:S02]  /*0110*/  UIADD3.X UR15, UPT, UPT, URZ, UR5, URZ, UP0, !UPT ;  /* 0x00000005ff0f7290 */ /* 0x000fe400087fe4ff */
[----:B------:R-:W-:Y:S02]  /*0120*/  UIADD3 UR4, UP0, UPT, UR4, 0x3c0, URZ ;  /* 0x000003c004047890 */ /* 0x000fe4000ff1e0ff */
[----:B------:R-:W-:Y:S02]  /*0130*/  UIADD3.X UR13, UPT, UPT, URZ, UR5, URZ, UP4, !UPT ;  /* 0x00000005ff0d7290 */ /* 0x000fe4000a7fe4ff */
[----:B------:R-:W-:Y:S02]  /*0140*/  UIADD3.X UR11, UPT, UPT, URZ, UR5, URZ, UP3, !UPT ;  /* 0x00000005ff0b7290 */ /* 0x000fe40009ffe4ff */
[----:B------:R-:W-:Y:S01]  /*0150*/  UIADD3.X UR9, UPT, UPT, URZ, UR5, URZ, UP2, !UPT ;  /* 0x00000005ff097290 */ /* 0x000fe200097fe4ff */
[----:B------:R4:W-:Y:S01]  /*0160*/  UTMACCTL.PF [UR14] ;  /* 0x000000000e0079b9 */ /* 0x0009e20008040000 */
[----:B------:R-:W-:-:S03]  /*0170*/  UIADD3.X UR7, UPT, UPT, URZ, UR5, URZ, UP1, !UPT ;  /* 0x00000005ff077290 */ /* 0x000fc60008ffe4ff */
[----:B------:R4:W-:Y:S01]  /*0180*/  UTMACCTL.PF [UR12] ;  /* 0x000000000c0079b9 */ /* 0x0009e20008040000 */
[----:B------:R-:W-:Y:S01]  /*0190*/  UIADD3.X UR5, UPT, UPT, URZ, UR5, URZ, UP0, !UPT ;  /* 0x00000005ff057290 */ /* 0x000fe200087fe4ff */
[----:B------:R4:W-:Y:S02]  /*01a0*/  UTMACCTL.PF [UR10] ;  /* 0x000000000a0079b9 */ /* 0x0009e40008040000 */
[----:B------:R4:W-:Y:S02]  /*01b0*/  UTMACCTL.PF [UR8] ;  /* 0x00000000080079b9 */ /* 0x0009e40008040000 */
[----:B------:R4:W-:Y:S04]  /*01c0*/  UTMACCTL.PF [UR6] ;  /* 0x00000000060079b9 */ /* 0x0009e80008040000 */
[----:B------:R4:W-:Y:S02]  /*01d0*/  UTMACCTL.PF [UR4] ;  /* 0x00000000040079b9 */ /* 0x0009e40008040000 */
[----:B----4-:R-:W-:Y:S05]  /*01e0*/  BRA `(.L_x_2) ;  /* 0x0000000000507947 */ /* 0x010fea0003800000 */
.L_x_1:
[----:B------:R-:W-:Y:S01]  /*01f0*/  R2UR UR4, R0 ;  /* 0x00000000000472ca */ /* 0x000fe200000e0000 */
[----:B------:R-:W-:-:S12]  /*0200*/  UPLOP3.LUT UP6, UPT, UPT, UPT, UPT, 0x40, 0x4 ;  /* 0x000000000004789c */ /* 0x000fd80003fce870 */
[----:B------:R-:W-:-:S09]  /*0210*/  UISETP.NE.AND UP0, UPT, UR4, URZ, UPT ;  /* 0x000000ff0400728c */ /* 0x000fd2000bf05270 */
[----:B------:R-:W-:Y:S05]  /*0220*/  BRA.U UP0, `(.L_x_2) ;  /* 0x0000000100407547 */ /* 0x000fea000b800000 */
[----:B------:R-:W1:Y:S01]  /*0230*/  S2UR UR4, SR_CgaCtaId ;  /* 0x00000000000479c3 */ /* 0x000e620000008800 */
[----:B------:R-:W-:Y:S01]  /*0240*/  UMOV UR5, 0x400 ;  /* 0x0000040000057882 */ /* 0x000fe20000000000 */
[----:B------:R-:W-:Y:S01]  /*0250*/  UMOV UR8, 0x1 ;  /* 0x0000000100087882 */ /* 0x000fe20000000000 */
[----:B------:R-:W-:Y:S01]  /*0260*/  UMOV UR6, 0x8 ;  /* 0x0000000800067882 */ /* 0x000fe20000000000 */
[----:B------:R-:W-:-:S04]  /*0270*/  UIADD3 UR8, UPT, UPT, -UR8, 0x100000, URZ ;  /* 0x0010000008087890 */ /* 0x000fc8000fffe1ff */
[----:B------:R-:W-:Y:S02]  /*0280*/  USHF.L.U32 UR9, UR8, 0xb, URZ ;  /* 0x0000000b08097899 */ /* 0x000fe400080006ff */
[----:B------:R-:W-:Y:S02]  /*0290*/  USHF.L.U32 UR8, UR8, 0x1, URZ ;  /* 0x0000000108087899 */ /* 0x000fe400080006ff */
[----:B------:R-:W-:Y:S02]  /*02a0*/  UPLOP3.LUT UP6, UPT, UPT, UPT, UPT, 0x80, 0x8 ;  /* 0x000000000008789c */ /* 0x000fe40003fcf070 */
[----:B------:R-:W-:-:S04]  /*02b0*/  UIADD3 UR6, UPT, UPT, -UR6, 0x100000, URZ ;  /* 0x0010000006067890 */ /* 0x000fc8000fffe1ff */
[----:B------:R-:W-:Y:S02]  /*02c0*/  USHF.L.U32 UR7, UR6, 0xb, URZ ;  /* 0x0000000b06077899 */ /* 0x000fe400080006ff */
[----:B------:R-:W-:Y:S02]  /*02d0*/  USHF.L.U32 UR6, UR6, 0x1, URZ ;  /* 0x0000000106067899 */ /* 0x000fe400080006ff */
[----:B-1----:R-:W-:Y:S01]  /*02e0*/  ULEA UR4, UR4, UR5, 0x18 ;  /* 0x0000000504047291 */ /* 0x002fe2000f8ec0ff */
[----:B------:R-:W1:Y:S11]  /*02f0*/  FENCE.VIEW.ASYNC.S ;  /* 0x00000000000073c6 */ /* 0x000e760000000000 */
[----:B-1----:R1:W2:Y:S01]  /*0300*/  SYNCS.EXCH.64 URZ, [UR4+0x60], UR8 ;  /* 0x0000600804ff75b2 */ /* 0x0022a20008000100 */
[----:B------:R1:W3:Y:S01]  /*0310*/  SYNCS.EXCH.64 URZ, [UR4+0x68], UR6 ;  /* 0x0000680604ff75b2 */ /* 0x0002e20008000100 */
[----:B------:R-:W-:Y:S01]  /*0320*/  NOP ;  /* 0x0000000000007918 */ /* 0x000fe20000000000 */
.L_x_2:
[----:B-1----:R-:W-:Y:S05]  /*0330*/  BSYNC.RECONVERGENT B0 ;  /* 0x0000000000007941 */ /* 0x002fea0003800200 */
.L_x_0:
[----:B------:R-:W-:Y:S01]  /*0340*/  NOP ;  /* 0x0000000000007918 */ /* 0x000fe20000000000 */
[----:B--23--:R-:W-:Y:S06]  /*0350*/  BAR.SYNC.DEFER_BLOCKING 0x0 ;  /* 0x0000000000007b1d */ /* 0x00cfec0000010000 */
[----:B------:R-:W-:Y:S05]  /*0360*/  BRA.U !UP6, `(.L_x_3) ;  /* 0x000000010e3c7547 */ /* 0x000fea000b800000 */
[----:B------:R-:W1:Y:S01]  /*0370*/  S2UR UR4, SR_CgaCtaId ;  /* 0x00000000000479c3 */ /* 0x000e620000008800 */
[----:B------:R-:W-:Y:S01]  /*0380*/  UMOV UR5, 0x400 ;  /* 0x0000040000057882 */ /* 0x000fe20000000000 */
[----:B------:R-:W-:Y:S01]  /*0390*/  UMOV UR8, 0x1 ;  /* 0x0000000100087882 */ /* 0x000fe20000000000 */
[----:B------:R-:W-:Y:S01]  /*03a0*/  UMOV UR6, 0x8 ;  /* 0x0000000800067882 */ /* 0x000fe20000000000 */
[----:B------:R-:W-:-:S04]  /*03b0*/  UIADD3 UR8, UPT, UPT, -UR8, 0x100000, URZ ;  /* 0x0010000008087890 */ /* 0x000fc8000fffe1ff */
[----:B------:R-:W-:Y:S02]  /*03c0*/  USHF.L.U32 UR9, UR8, 0xb, URZ ;  /* 0x0000000b08097899 */ /* 0x000fe400080006ff */
[----:B------:R-:W-:Y:S02]  /*03d0*/  USHF.L.U32 UR8, UR8, 0x1, URZ ;  /* 0x0000000108087899 */ /* 0x000fe400080006ff */
        /* <DEDUP_REMOVED lines=8> */
.L_x_3:
[----:B------:R-:W-:Y:S01]  /*0460*/  NOP ;  /* 0x0000000000007918 */ /* 0x000fe20000000000 */
[----:B--23--:R-:W-:Y:S06]  /*0470*/  BAR.SYNC.DEFER_BLOCKING 0x0 ;  /* 0x0000000000007b1d */ /* 0x00cfec0000010000 */
[----:B------:R-:W-:Y:S05]  /*0480*/  BRA.U !UP6, `(.L_x_4) ;  /* 0x000000010e447547 */ /* 0x000fea000b800000 */
[----:B-1----:R-:W1:Y:S01]  /*0490*/  S2UR UR4, SR_CgaCtaId ;  /* 0x00000000000479c3 */ /* 0x002e620000008800 */
        /* <DEDUP_REMOVED lines=11> */
[----:B-1----:R2:W3:Y:S01]  /*0550*/  SYNCS.EXCH.64 URZ, [UR4+0x90], UR8 ;  /* 0x0000900804ff75b2 */ /* 0x0024e20008000100 */
[----:B------:R2:W4:Y:S01]  /*0560*/  SYNCS.EXCH.64 URZ, [UR4+0x98], UR8 ;  /* 0x0000980804ff75b2 */ /* 0x0005220008000100 */
[----:B------:R2:W5:Y:S01]  /*0570*/  SYNCS.EXCH.64 URZ, [UR4+0xa0], UR6 ;  /* 0x0000a00604ff75b2 */ /* 0x0005620008000100 */
[----:B------:R2:W1:Y:S02]  /*0580*/  SYNCS.EXCH.64 URZ, [UR4+0xa8], UR6 ;  /* 0x0000a80604ff75b2 */ /* 0x0004640008000100 */
[----:B--2---:R-:W-:Y:S01]  /*0590*/  NOP ;  /* 0x0000000000007918 */ /* 0x004fe20000000000 */
.L_x_4:
[----:B------:R-:W-:Y:S01]  /*05a0*/  NOP ;  /* 0x0000000000007918 */ /* 0x000fe20000000000 */
[----:B-1-345:R-:W-:Y:S06]  /*05b0*/  BAR.SYNC.DEFER_BLOCKING 0x0 ;  /* 0x0000000000007b1d */ /* 0x03afec0000010000 */
        /* <DEDUP_REMOVED lines=16> */
.L_x_5:
        /* <DEDUP_REMOVED lines=16> */
[----:B------:R2:W4:Y:S02]  /*07c0*/  SYNCS.EXCH.64 URZ, [UR4+0x88], UR6 ;  /* 0x0000880604ff75b2 */ /* 0x0005240008000100 */
[----:B--2---:R-:W-:Y:S01]  /*07d0*/  NOP ;  /* 0x0000000000007918 */ /* 0x004fe20000000000 */
.L_x_6:
[----:B------:R-:W-:Y:S01]  /*07e0*/  NOP ;  /* 0x0000000000007918 */ /* 0x000fe20000000000 */
[----:B---34-:R-:W-:Y:S06]  /*07f0*/  BAR.SYNC.DEFER_BLOCKING 0x0 ;  /* 0x0000000000007b1d */ /* 0x018fec0000010000 */
        /* <DEDUP_REMOVED lines=18> */
.L_x_7:
        /* <DEDUP_REMOVED lines=13> */
[----:B-1----:R2:W1:Y:S01]  /*09f0*/  SYNCS.EXCH.64 URZ, [UR4+0x50], UR6 ;  /* 0x0000500604ff75b2 */ /* 0x0024620008000100 */
[----:B------:R2:W5:Y:S01]  /*0a00*/  SYNCS.EXCH.64 URZ, [UR4+0x58], UR8 ;  /* 0x0000580804ff75b2 */ /* 0x0005620008000100 */
[----:B------:R2:W4:Y:S01]  /*0a10*/  SYNCS.EXCH.64 URZ, [UR4], UR6 ;  /* 0x0000000604ff75b2 */ /* 0x0005220008000100 */
[----:B------:R2:W3:Y:S01]  /*0a20*/  SYNCS.EXCH.64 URZ, [UR4+0x8], UR6 ;  /* 0x0000080604ff75b2 */ /* 0x0004e20008000100 */
[----:B------:R2:W1:Y:S01]  /*0a30*/  SYNCS.EXCH.64 URZ, [UR4+0x10], UR6 ;  /* 0x0000100604ff75b2 */ /* 0x0004620008000100 */
[----:B------:R2:W1:Y:S01]  /*0a40*/  SYNCS.EXCH.64 URZ, [UR4+0x18], UR6 ;  /* 0x0000180604ff75b2 */ /* 0x0004620008000100 */
[----:B------:R2:W1:Y:S01]  /*0a50*/  SYNCS.EXCH.64 URZ, [UR4+0x20], UR6 ;  /* 0x0000200604ff75b2 */ /* 0x0004620008000100 */
[----:B------:R2:W1:Y:S02]  /*0a60*/  SYNCS.EXCH.64 URZ, [UR4+0x28], UR6 ;  /* 0x0000280604ff75b2 */ /* 0x0004640008000100 */
[----:B--2---:R-:W-:Y:S01]  /*0a70*/  NOP ;  /* 0x0000000000007918 */ /* 0x004fe20000000000 */
.L_x_8:
[----:B-1----:R-:W-:Y:S01]  /*0a80*/  R2UR UR4, R0 ;  /* 0x00000000000472ca */ /* 0x002fe200000e0000 */
[----:B------:R-:W-:-:S12]  /*0a90*/  NOP ;  /* 0x0000000000007918 */ /* 0x000fd80000000000 */
[----:B------:R-:W-:Y:S01]  /*0aa0*/  UISETP.NE.AND UP0, UPT, UR4, 0xe, UPT ;  /* 0x0000000e0400788c */ /* 0x000fe2000bf05270 */
[----:B---345:R-:W-:Y:S08]  /*0ab0*/  BAR.SYNC.DEFER_BLOCKING 0x0 ;  /* 0x0000000000007b1d */ /* 0x038ff00000010000 */
[----:B------:R-:W-:Y:S05]  /*0ac0*/  BRA.U !UP0, `(.L_x_9) ;  /* 0x0000004d08b87547 */ /* 0x000fea000b800000 */
[----:B------:R-:W-:-:S13]  /*0ad0*/  R2UR UR4, R0 ;  /* 0x00000000000472ca */ /* 0x000fda00000e0000 */
[----:B------:R-:W-:-:S09]  /*0ae0*/  UISETP.NE.AND UP0, UPT, UR4, 0xf, UPT ;  /* 0x0000000f0400788c */ /* 0x000fd2000bf05270 */
[----:B------:R-:W-:Y:S05]  /*0af0*/  BRA.U UP0, `(.L_x_10) ;  /* 0x00000001000c7547 */ /* 0x000fea000b800000 */
[----:B------:R-:W-:-:S08]  /*0b00*/  NOP ;  /* 0x0000000000007918 */ /* 0x000fd00000000000 */
[----:B------:R-:W1:-:S00]  /*0b10*/  USETMAXREG.DEALLOC.CTAPOOL 0x18 ;  /* 0x00000018000079c8 */ /* 0x000e4000080e0500 */
[----:B-1----:R-:W-:Y:S05]  /*0b20*/  BRA `(.L_x_11) ;  /* 0x0000004c00a87947 */ /* 0x002fea0003800000 */
.L_x_10:
[----:B------:R-:W-:Y:S04]  /*0b30*/  BSSY.RECONVERGENT B0, `(.L_x_12) ;  /* 0x0000152000007945 */ /* 0x000fe80003800200 */
[----:B------:R-:W-:Y:S05]  /*0b40*/  BRA.U UP5, `(.L_x_13) ;  /* 0x0000001505407547 */ /* 0x000fea000b800000 */
[----:B------:R-:W-:-:S08]  /*0b50*/  NOP ;  /* 0x0000000000007918 */ /* 0x000fd00000000000 */
[----:B------:R-:W1:-:S00]  /*0b60*/  USETMAXREG.DEALLOC.CTAPOOL 0x58 ;  /* 0x00000058000079c8 */ /* 0x000e4000080e0500 */
[----:B------:R-:W2:Y:S01]  /*0b70*/  S2UR UR66, SR_CgaCtaId ;  /* 0x00000000004279c3 */ /* 0x000ea20000008800 */
[----:B------:R-:W-:Y:S01]  /*0b80*/  UMOV UR57, 0x400 ;  /* 0x0000040000397882 */ /* 0x000fe20000000000 */
[----:B-1----:R-:W-:Y:S01]  /*0b90*/  HFMA2 R3, -RZ, RZ, -0.0 , 0 ;  /* 0x80000000ff037431 */ /* 0x002fe200000001ff */
[----:B------:R-:W1:Y:S01]  /*0ba0*/  LDCU.64 UR8, c[0x0][0x348] ;  /* 0x00006900ff0877ac */ /* 0x000e620008000a00 */
[----:B------:R-:W3:Y:S04]  /*0bb0*/  LDCU.64 UR16, c[0x0][0x348] ;  /* 0x00006900ff1077ac */ /* 0x000ee80008000a00 */
[----:B------:R-:W4:Y:S01]  /*0bc0*/  S2UR UR59, SR_CTAID.X ;  /* 0x00000000003b79c3 */ /* 0x000f220000002500 */
[----:B------:R-:W5:Y:S01]  /*0bd0*/  LDCU.64 UR24, c[0x0][0x348] ;  /* 0x00006900ff1877ac */ /* 0x000f620008000a00 */
[----:B------:R-:W1:Y:S06]  /*0be0*/  LDCU.64 UR34, c[0x0][0x348] ;  /* 0x00006900ff2277ac */ /* 0x000e6c0008000a00 */
[----:B------:R-:W4:Y:S01]  /*0bf0*/  S2UR UR52, SR_CTAID.Y ;  /* 0x00000000003479c3 */ /* 0x000f220000002600 */
[----:B------:R-:W1:Y:S01]  /*0c00*/  LDCU.64 UR36, c[0x0][0x348] ;  /* 0x00006900ff2477ac */ /* 0x000e620008000a00 */
[----:B------:R-:W3:Y:S06]  /*0c10*/  LDCU.64 UR38, c[0x0][0x348] ;  /* 0x00006900ff2677ac */ /* 0x000eec0008000a00 */
[----:B------:R-:W4:Y:S01]  /*0c20*/  S2UR UR53, SR_CTAID.Z ;  /* 0x00000000003579c3 */ /* 0x000f220000002700 */
[----:B--2---:R-:W-:Y:S01]  /*0c30*/  ULEA UR57, UR66, UR57, 0x18 ;  /* 0x0000003942397291 */ /* 0x004fe2000f8ec0ff */
[----:B------:R-:W-:Y:S01]  /*0c40*/  UMOV UR58, URZ ;  /* 0x000000ff003a7c82 */ /* 0x000fe20008000000 */
[----:B------:R-:W-:Y:S01]  /*0c50*/  UMOV UR26, 0x20 ;  /* 0x00000020001a7882 */ /* 0x000fe20000000000 */
[----:B------:R-:W-:Y:S01]  /*0c60*/  UMOV UR10, 0x40 ;  /* 0x00000040000a7882 */ /* 0x000fe20000000000 */
[----:B------:R-:W-:Y:S01]  /*0c70*/  UMOV UR50, URZ ;  /* 0x000000ff00327c82 */ /* 0x000fe20008000000 */
[----:B------:R-:W-:Y:S01]  /*0c80*/  UMOV UR51, URZ ;  /* 0x000000ff00337c82 */ /* 0x000fe20008000000 */
[----:B------:R-:W-:Y:S01]  /*0c90*/  UMOV UR18, 0x20 ;  /* 0x0000002000127882 */ /* 0x000fe20000000000 */
[----:B------:R-:W-:-:S02]  /*0ca0*/  UMOV UR19, URZ ;  /* 0x000000ff00137c82 */ /* 0x000fc40008000000 */
[----:B------:R-:W2:Y:S01]  /*0cb0*/  SYNCS.PHASECHK.TRANS64.TRYWAIT P0, [UR57+0x10], R3 ;  /* 0x00001003ff0075a7 */ /* 0x000ea20008001139 */
[----:B-1----:R-:W-:Y:S02]  /*0cc0*/  UIADD3 UR6, UP5, UPT, UR8, 0x1c0, URZ ;  /* 0x000001c008067890 */ /* 0x002fe4000ffbe0ff */
[----:B---3--:R-:W-:Y:S02]  /*0cd0*/  UIADD3 UR4, UP4, UPT, UR16, 0x1c0, URZ ;  /* 0x000001c010047890 */ /* 0x008fe4000ff9e0ff */
[----:B-----5:R-:W-:Y:S02]  /*0ce0*/  UIADD3 UR14, UP3, UPT, UR24, 0x1c0, URZ ;  /* 0x000001c0180e7890 */ /* 0x020fe4000ff7e0ff */
[----:B------:R-:W-:Y:S02]  /*0cf0*/  UIADD3 UR22, UP2, UPT, UR34, 0x140, URZ ;  /* 0x0000014022167890 */ /* 0x000fe4000ff5e0ff */
[----:B------:R-:W-:Y:S02]  /*0d00*/  UIADD3 UR30, UP1, UPT, UR36, 0x140, URZ ;  /* 0x00000140241e7890 */ /* 0x000fe4000ff3e0ff */
[----:B------:R-:W-:-:S02]  /*0d10*/  UIADD3 UR32, UP0, UPT, UR38, 0x140, URZ ;  /* 0x0000014026207890 */ /* 0x000fc4000ff1e0ff */
[----:B----4-:R-:W-:Y:S01]  /*0d20*/  USHF.L.U32 UR59, UR59, 0x7, URZ ;  /* 0x000000073b3b7899 */ /* 0x010fe200080006ff */
[----:B------:R-:W-:Y:S01]  /*0d30*/  UMOV UR60, UR52 ;  /* 0x00000034003c7c82 */ /* 0x000fe20008000000 */
[----:B------:R-:W-:Y:S01]  /*0d40*/  UMOV UR61, UR53 ;  /* 0x00000035003d7c82 */ /* 0x000fe20008000000 */
[----:B------:R-:W-:Y:S01]  /*0d50*/  UMOV UR28, UR52 ;  /* 0x00000034001c7c82 */ /* 0x000fe20008000000 */
[----:B------:R-:W-:Y:S01]  /*0d60*/  UMOV UR29, UR53 ;  /* 0x00000035001d7c82 */ /* 0x000fe20008000000 */
[----:B------:R-:W-:Y:S01]  /*0d70*/  UMOV UR12, UR52 ;  /* 0x00000034000c7c82 */ /* 0x000fe20008000000 */
[----:B------:R-:W-:Y:S01]  /*0d80*/  UMOV UR13, UR53 ;  /* 0x00000035000d7c82 */ /* 0x000fe20008000000 */
[----:B--2---:R-:W-:Y:S05]  /*0d90*/  @!P0 BRA `(.L_x_14) ;  /* 0x0000008400b88947 */ /* 0x004fea0003800000 */
.L_x_83:
[----:B------:R-:W-:Y:S01]  /*0da0*/  ELECT P0, URZ, PT ;  /* 0x0000000000ff782f */ /* 0x000fe20003800000 */
[----:B------:R-:W-:Y:S02]  /*0db0*/  UIADD3.X UR7, UPT, UPT, URZ, UR9, URZ, UP5, !UPT ;  /* 0x00000009ff077290 */ /* 0x000fe4000affe4ff */
[----:B------:R-:W-:Y:S02]  /*0dc0*/  UIADD3 UR56, UPT, UPT, UR57, 0xc400, URZ ;  /* 0x0000c40039387890 */ /* 0x000fe4000fffe0ff */
[----:B------:R-:W-:Y:S02]  /*0dd0*/  UIADD3.X UR5, UPT, UPT, URZ, UR17, URZ, UP4, !UPT ;  /* 0x00000011ff057290 */ /* 0x000fe4000a7fe4ff */
[----:B------:R-:W-:Y:S02]  /*0de0*/  UIADD3 UR24, UPT, UPT, UR57, 0xe400, URZ ;  /* 0x0000e40039187890 */ /* 0x000fe4000fffe0ff */
[----:B------:R-:W-:Y:S02]  /*0df0*/  UIADD3.X UR15, UPT, UPT, URZ, UR25, URZ, UP3, !UPT ;  /* 0x00000019ff0f7290 */ /* 0x000fe40009ffe4ff */
[----:B------:R-:W-:-:S02]  /*0e00*/  UIADD3 UR8, UPT, UPT, UR57, 0x10400, URZ ;  /* 0x0001040039087890 */ /* 0x000fc4000fffe0ff */
[----:B-1----:R-:W-:Y:S01]  /*0e10*/  @P0 MOV R2, 0xc000 ;  /* 0x0000c00000020802 */ /* 0x002fe20000000f00 */
[----:B------:R-:W-:Y:S01]  /*0e20*/  UMOV UR25, UR57 ;  /* 0x0000003900197c82 */ /* 0x000fe20008000000 */
[----:B------:R-:W-:Y:S01]  /*0e30*/  UMOV UR27, UR59 ;  /* 0x0000003b001b7c82 */ /* 0x000fe20008000000 */
[----:B------:R-:W-:Y:S01]  /*0e40*/  UMOV UR9, UR57 ;  /* 0x0000003900097c82 */ /* 0x000fe20008000000 */
[----:B------:R1:W-:Y:S01]  /*0e50*/  @P0 SYNCS.ARRIVE.TRANS64 RZ, [UR57], R2 ;  /* 0x00000002ffff09a7 */ /* 0x0003e20008000039 */
[----:B------:R-:W-:Y:S01]  /*0e60*/  UMOV UR11, UR59 ;  /* 0x0000003b000b7c82 */ /* 0x000fe20008000000 */
[----:B------:R-:W-:Y:S01]  /*0e70*/  UTMALDG.4D [UR56], [UR6], desc[URZ] ;  /* 0x0000ff38060075b4 */ /* 0x000fe20008019000 */
[----:B------:R-:W-:Y:S02]  /*0e80*/  UIADD3.X UR23, UPT, UPT, URZ, UR35, URZ, UP2, !UPT ;  /* 0x00000023ff177290 */ /* 0x000fe400097fe4ff */
[----:B------:R-:W-:Y:S02]  /*0e90*/  UIADD3 UR48, UPT, UPT, UR57, 0x400, URZ ;  /* 0x0000040039307890 */ /* 0x000fe4000fffe0ff */
[----:B------:R-:W-:-:S02]  /*0ea0*/  UIADD3.X UR31, UPT, UPT, URZ, UR37, URZ, UP1, !UPT ;  /* 0x00000025ff1f7290 */ /* 0x000fc40008ffe4ff */
[----:B------:R-:W-:Y:S01]  /*0eb0*/  UIADD3 UR16, UPT, UPT, UR57, 0x2400, URZ ;  /* 0x0000240039107890 */ /* 0x000fe2000fffe0ff */
[----:B------:R2:W-:Y:S01]  /*0ec0*/  UTMALDG.4D [UR24], [UR4], desc[URZ] ;  /* 0x0000ff18040075b4 */ /* 0x0005e20008019000 */
[----:B------:R-:W-:Y:S01]  /*0ed0*/  UMOV UR49, UR57 ;  /* 0x0000003900317c82 */ /* 0x000fe20008000000 */
[----:B------:R-:W-:Y:S01]  /*0ee0*/  UMOV UR20, UR52 ;  /* 0x0000003400147c82 */ /* 0x000fe20008000000 */
[----:B------:R-:W-:Y:S01]  /*0ef0*/  UMOV UR21, UR53 ;  /* 0x0000003500157c82 */ /* 0x000fe20008000000 */
[----:B------:R-:W-:Y:S01]  /*0f00*/  UMOV UR17, UR57 ;  /* 0x0000003900117c82 */ /* 0x000fe20008000000 */
[----:B------:R-:W3:Y:S01]  /*0f10*/  LDCU.64 UR64, c[0x0][0x3a8] ;  /* 0x00007500ff4077ac */ /* 0x000ee20008000a00 */
[----:B------:R4:W-:Y:S01]  /*0f20*/  UTMALDG.4D [UR8], [UR14], desc[URZ] ;  /* 0x0000ff080e0075b4 */ /* 0x0009e20008019000 */
[----:B------:R-:W-:Y:S01]  /*0f30*/  UTMALDG.4D [UR48], [UR22], desc[URZ] ;  /* 0x0000ff30160075b4 */ /* 0x000fe20008019000 */
[----:B------:R-:W-:Y:S01]  /*0f40*/  UTMALDG.4D [UR16], [UR30], desc[URZ] ;  /* 0x0000ff101e0075b4 */ /* 0x000fe20008019000 */
[----:B--2---:R-:W-:Y:S01]  /*0f50*/  UIADD3.X UR5, UPT, UPT, URZ, UR39, URZ, UP0, !UPT ;  /* 0x00000027ff057290 */ /* 0x004fe200087fe4ff */
[----:B------:R-:W-:Y:S01]  /*0f60*/  UMOV UR4, UR32 ;  /* 0x0000002000047c82 */ /* 0x000fe20008000000 */
[----:B----4-:R-:W-:Y:S01]  /*0f70*/  UIADD3 UR8, UPT, UPT, UR57, 0x4400, URZ ;  /* 0x0000440039087890 */ /* 0x010fe2000fffe0ff */
[----:B------:R-:W-:Y:S01]  /*0f80*/  UMOV UR10, 0x40 ;  /* 0x00000040000a7882 */ /* 0x000fe20000000000 */
[----:B------:R-:W-:Y:S01]  /*0f90*/  UMOV UR11, URZ ;  /* 0x000000ff000b7c82 */ /* 0x000fe20008000000 */
[----:B------:R-:W-:Y:S01]  /*0fa0*/  UMOV UR12, UR52 ;  /* 0x00000034000c7c82 */ /* 0x000fe20008000000 */
[----:B------:R-:W-:-:S05]  /*0fb0*/  UMOV UR13, UR53 ;  /* 0x00000035000d7c82 */ /* 0x000fca0008000000 */
[----:B------:R2:W-:Y:S01]  /*0fc0*/  UTMALDG.4D [UR8], [UR4], desc[URZ] ;  /* 0x0000ff08040075b4 */ /* 0x0005e20008019000 */
[----:B------:R-:W4:Y:S01]  /*0fd0*/  SYNCS.PHASECHK.TRANS64.TRYWAIT P0, [UR57+0x40], R3 ;  /* 0x00004003ff0075a7 */ /* 0x000f220008001139 */
[----:B--2---:R-:W2:Y:S02]  /*0fe0*/  LDCU.128 UR8, c[0x0][0x3c0] ;  /* 0x00007800ff0877ac */ /* 0x004ea40008000c00 */
[----:B--2---:R-:W-:-:S04]  /*0ff0*/  UIMAD.WIDE.U32 UR4, UR52, UR8, URZ ;  /* 0x00000008340472a5 */ /* 0x004fc8000f8e00ff */
[----:B------:R-:W-:Y:S01]  /*1000*/  UIMAD UR6, UR52, UR9, UR5 ;  /* 0x00000009340672a4 */ /* 0x000fe2000f8e0205 */
[----:B-1-34-:R-:W-:Y:S11]  /*1010*/  @!P0 BRA `(.L_x_15) ;  /* 0x0000008400388947 */ /* 0x01aff60003800000 */
.L_x_85:
[----:B------:R-:W-:Y:S01]  /*1020*/  UMOV UR5, UR6 ;  /* 0x0000000600057c82 */ /* 0x000fe20008000000 */
[----:B------:R-:W-:Y:S01]  /*1030*/  ELECT P0, URZ, PT ;  /* 0x0000000000ff782f */ /* 0x000fe20003800000 */
[----:B------:R-:W-:Y:S02]  /*1040*/  UIMAD.WIDE.U32 UR4, UR53, UR10, UR4 ;  /* 0x0000000a350472a5 */ /* 0x000fe4000f8e0004 */
[----:B------:R-:W-:Y:S02]  /*1050*/  UIADD3 UR7, UPT, UPT, UR57, 0x30, URZ ;  /* 0x0000003039077890 */ /* 0x000fe4000fffe0ff */
[----:B------:R-:W-:Y:S02]  /*1060*/  UIMAD UR11, UR53, UR11, UR5 ;  /* 0x0000000b350b72a4 */ /* 0x000fe4000f8e0205 */
[----:B------:R-:W-:Y:S02]  /*1070*/  UIADD3 UR5, UPT, UPT, UR57, 0x26400, URZ ;  /* 0x0002640039057890 */ /* 0x000fe4000fffe0ff */
[----:B------:R-:W-:-:S02]  /*1080*/  ULEA UR64, UP0, UR4, UR64, 0x2 ;  /* 0x0000004004407291 */ /* 0x000fc4000f8010ff */
[----:B------:R-:W-:Y:S02]  /*1090*/  UPRMT UR6, UR66, 0x654, UR5 ;  /* 0x0000065442067896 */ /* 0x000fe40008000005 */
[----:B-1----:R-:W-:Y:S01]  /*10a0*/  @P0 MOV R2, 0x200 ;  /* 0x0000020000020802 */ /* 0x002fe20000000f00 */
[----:B------:R-:W-:Y:S01]  /*10b0*/  ULEA.HI.X UR65, UR4, UR65, UR11, 0x2, UP0 ;  /* 0x0000004104417291 */ /* 0x000fe200080f140b */
[----:B------:R-:W1:Y:S02]  /*10c0*/  LDCU.64 UR8, c[0x0][0x348] ;  /* 0x00006900ff0877ac */ /* 0x000e640008000a00 */
[----:B------:R2:W-:Y:S01]  /*10d0*/  @P0 SYNCS.ARRIVE.TRANS64 RZ, [UR57+0x30], R2 ;  /* 0x00003002ffff09a7 */ /* 0x0005e20008000039 */
[----:B------:R-:W-:Y:S01]  /*10e0*/  UMOV UR4, 0x20 ;  /* 0x0000002000047882 */ /* 0x000fe20000000000 */
[----:B------:R-:W3:Y:S04]  /*10f0*/  LDCU.64 UR16, c[0x0][0x348] ;  /* 0x00006900ff1077ac */ /* 0x000ee80008000a00 */
[----:B------:R4:W-:Y:S01]  /*1100*/  UBLKCP.S.G [UR6], [UR64], UR4 ;  /* 0x00000006400073ba */ /* 0x0009e20008000204 */
[----:B------:R-:W5:Y:S01]  /*1110*/  LDCU.64 UR24, c[0x0][0x348] ;  /* 0x00006900ff1877ac */ /* 0x000f620008000a00 */
[----:B------:R-:W2:Y:S01]  /*1120*/  LDCU.64 UR46, c[0x0][0x348] ;  /* 0x00006900ff2e77ac */ /* 0x000ea20008000a00 */
[----:B------:R-:W4:Y:S01]  /*1130*/  SYNCS.PHASECHK.TRANS64.TRYWAIT P0, [UR57+0x28], R3 ;  /* 0x00002803ff0075a7 */ /* 0x000f220008001139 */
[----:B-1----:R-:W-:Y:S01]  /*1140*/  UIADD3 UR23, UP3, UPT, UR8, 0x240, URZ ;  /* 0x0000024008177890 */ /* 0x002fe2000ff7e0ff */
[----:B------:R-:W-:Y:S01]  /*1150*/  UMOV UR42, URZ ;  /* 0x000000ff002a7c82 */ /* 0x000fe20008000000 */
[----:B------:R-:W-:Y:S01]  /*1160*/  UMOV UR10, 0x20 ;  /* 0x00000020000a7882 */ /* 0x000fe20000000000 */
[----:B------:R-:W-:Y:S01]  /*1170*/  UMOV UR34, 0x40 ;  /* 0x0000004000227882 */ /* 0x000fe20000000000 */
[----:B------:R-:W-:Y:S01]  /*1180*/  UMOV UR26, URZ ;  /* 0x000000ff001a7c82 */ /* 0x000fe20008000000 */
[----:B------:R-:W-:Y:S01]  /*1190*/  UMOV UR27, URZ ;  /* 0x000000ff001b7c82 */ /* 0x000fe20008000000 */
[----:B------:R-:W-:Y:S01]  /*11a0*/  UMOV UR18, 0x20 ;  /* 0x0000002000127882 */ /* 0x000fe20000000000 */
[----:B------:R-:W-:Y:S01]  /*11b0*/  UMOV UR19, URZ ;  /* 0x000000ff00137c82 */ /* 0x000fe20008000000 */
[----:B---3--:R-:W-:-:S02]  /*11c0*/  UIADD3 UR30, UP2, UPT, UR16, 0x2c0, URZ ;  /* 0x000002c0101e7890 */ /* 0x008fc4000ff5e0ff */
[----:B-----5:R-:W-:Y:S02]  /*11d0*/  UIADD3 UR31, UP1, UPT, UR24, 0x2c0, URZ ;  /* 0x000002c0181f7890 */ /* 0x020fe4000ff3e0ff */
[----:B--2---:R-:W-:Y:S01]  /*11e0*/  UIADD3 UR38, UP0, UPT, UR46, 0x2c0, URZ ;  /* 0x000002c02e267890 */ /* 0x004fe2000ff1e0ff */
[----:B------:R-:W-:Y:S01]  /*11f0*/  UMOV UR44, UR52 ;  /* 0x00000034002c7c82 */ /* 0x000fe20008000000 */
[----:B------:R-:W-:Y:S01]  /*1200*/  UMOV UR45, UR53 ;  /* 0x00000035002d7c82 */ /* 0x000fe20008000000 */
[----:B------:R-:W-:Y:S01]  /*1210*/  UMOV UR12, UR52 ;  /* 0x00000034000c7c82 */ /* 0x000fe20008000000 */
[----:B------:R-:W-:Y:S01]  /*1220*/  UMOV UR13, UR53 ;  /* 0x00000035000d7c82 */ /* 0x000fe20008000000 */
[----:B------:R-:W-:Y:S01]  /*1230*/  UIADD3.X UR22, UPT, UPT, URZ, UR9, URZ, UP3, !UPT ;  /* 0x00000009ff167290 */ /* 0x000fe20009ffe4ff */
[----:B----4-:R-:W1:Y:S01]  /*1240*/  LDCU.64 UR4, c[0x0][0x348] ;  /* 0x00006900ff0477ac */ /* 0x010e620008000a00 */
[----:B------:R-:W2:Y:S01]  /*1250*/  LDCU.64 UR6, c[0x0][0x348] ;  /* 0x00006900ff0677ac */ /* 0x000ea20008000a00 */
[----:B------:R-:W-:Y:S01]  /*1260*/  UMOV UR36, UR52 ;  /* 0x0000003400247c82 */ /* 0x000fe20008000000 */
[----:B------:R-:W-:Y:S01]  /*1270*/  UMOV UR37, UR53 ;  /* 0x0000003500257c82 */ /* 0x000fe20008000000 */
[----:B------:R-:W-:Y:S01]  /*1280*/  UMOV UR28, UR52 ;  /* 0x00000034001c7c82 */ /* 0x000fe20008000000 */
[----:B------:R-:W-:Y:S01]  /*1290*/  UMOV UR29, UR53 ;  /* 0x00000035001d7c82 */ /* 0x000fe20008000000 */
[----:B------:R-:W-:Y:S01]  /*12a0*/  UMOV UR20, UR52 ;  /* 0x0000003400147c82 */ /* 0x000fe20008000000 */
[----:B------:R-:W-:Y:S01]  /*12b0*/  UMOV UR21, UR53 ;  /* 0x0000003500157c82 */ /* 0x000fe20008000000 */
[----:B-1----:R-:W-:-:S02]  /*12c0*/  UIADD3 UR15, UP5, UPT, UR4, 0x240, URZ ;  /* 0x00000240040f7890 */ /* 0x002fc4000ffbe0ff */
[----:B--2---:R-:W-:Y:S02]  /*12d0*/  UIADD3 UR6, UP4, UPT, UR6, 0x240, URZ ;  /* 0x0000024006067890 */ /* 0x004fe4000ff9e0ff */
[----:B------:R-:W-:Y:S02]  /*12e0*/  UIADD3.X UR14, UPT, UPT, URZ, UR5, URZ, UP5, !UPT ;  /* 0x00000005ff0e7290 */ /* 0x000fe4000affe4ff */
[----:B------:R-:W-:Y:S01]  /*12f0*/  UIADD3.X UR4, UPT, UPT, URZ, UR7, URZ, UP4, !UPT ;  /* 0x00000007ff047290 */ /* 0x000fe2000a7fe4ff */
[----:B------:R-:W-:Y:S11]  /*1300*/  @!P0 BRA `(.L_x_16) ;  /* 0x00000080009c8947 */ /* 0x000ff60003800000 */
.L_x_87:
[----:B------:R-:W-:Y:S01]  /*1310*/  ELECT P0, URZ, PT ;  /* 0x0000000000ff782f */ /* 0x000fe20003800000 */
[----:B------:R-:W-:Y:S02]  /*1320*/  ULOP3.LUT UR15, UR15, UR14, URZ, 0x3c, !UPT ;  /* 0x0000000e0f0f7292 */ /* 0x000fe4000f8e3cff */
[----:B------:R-:W-:Y:S02]  /*1330*/  UIADD3 UR40, UPT, UPT, UR57, 0x12400, URZ ;  /* 0x0001240039287890 */ /* 0x000fe4000fffe0ff */
[----:B------:R-:W-:Y:S02]  /*1340*/  ULOP3.LUT UR14, UR15, UR14, URZ, 0x3c, !UPT ;  /* 0x0000000e0f0e7292 */ /* 0x000fe4000f8e3cff */
[----:B------:R-:W-:Y:S02]  /*1350*/  UIADD3 UR41, UPT, UPT, UR57, 0x20, URZ ;  /* 0x0000002039297890 */ /* 0x000fe4000fffe0ff */
[----:B------:R-:W-:Y:S02]  /*1360*/  ULOP3.LUT UR15, UR15, UR14, URZ, 0x3c, !UPT ;  /* 0x0000000e0f0f7292 */ /* 0x000fe4000f8e3cff */
[----:B------:R-:W-:-:S02]  /*1370*/  UIADD3 UR8, UPT, UPT, UR57, 0x14400, URZ ;  /* 0x0001440039087890 */ /* 0x000fc4000fffe0ff */
[----:B-1----:R-:W-:Y:S01]  /*1380*/  @P0 MOV R2, 0xc000 ;  /* 0x0000c00000020802 */ /* 0x002fe20000000f00 */
[----:B------:R-:W-:Y:S02]  /*1390*/  UIADD3 UR9, UPT, UPT, UR57, 0x20, URZ ;  /* 0x0000002039097890 */ /* 0x000fe4000fffe0ff */
[----:B------:R-:W-:Y:S01]  /*13a0*/  UIADD3.X UR7, UPT, UPT, URZ, UR25, URZ, UP1, !UPT ;  /* 0x00000019ff077290 */ /* 0x000fe20008ffe4ff */
[----:B------:R1:W-:Y:S01]  /*13b0*/  @P0 SYNCS.ARRIVE.TRANS64 RZ, [UR57+0x20], R2 ;  /* 0x00002002ffff09a7 */ /* 0x0003e20008000039 */
[----:B------:R-:W-:Y:S02]  /*13c0*/  UIADD3 UR32, UPT, UPT, UR57, 0x16400, URZ ;  /* 0x0001640039207890 */ /* 0x000fe4000fffe0ff */
[----:B------:R-:W-:Y:S02]  /*13d0*/  UIADD3 UR33, UPT, UPT, UR57, 0x20, URZ ;  /* 0x0000002039217890 */ /* 0x000fe4000fffe0ff */
[----:B------:R-:W-:Y:S01]  /*13e0*/  UIADD3.X UR5, UPT, UPT, URZ, UR17, URZ, UP2, !UPT ;  /* 0x00000011ff057290 */ /* 0x000fe200097fe4ff */
[----:B------:R-:W-:Y:S01]  /*13f0*/  UMOV UR43, UR59 ;  /* 0x0000003b002b7c82 */ /* 0x000fe20008000000 */
[----:B------:R-:W-:Y:S01]  /*1400*/  UIADD3 UR24, UPT, UPT, UR57, 0x18400, URZ ;  /* 0x0001840039187890 */ /* 0x000fe2000fffe0ff */
[----:B------:R2:W-:Y:S01]  /*1410*/  UTMALDG.4D [UR40], [UR14], desc[URZ] ;  /* 0x0000ff280e0075b4 */ /* 0x0005e20008019000 */
[----:B------:R-:W-:Y:S01]  /*1420*/  UIADD3 UR25, UPT, UPT, UR57, 0x20, URZ ;  /* 0x0000002039197890 */ /* 0x000fe2000fffe0ff */
[----:B------:R-:W-:Y:S01]  /*1430*/  UMOV UR11, UR59 ;  /* 0x0000003b000b7c82 */ /* 0x000fe20008000000 */
[----:B------:R-:W-:Y:S01]  /*1440*/  UMOV UR35, UR59 ;  /* 0x0000003b00237c82 */ /* 0x000fe20008000000 */
[----:B------:R-:W-:-:S02]  /*1450*/  UIADD3 UR16, UPT, UPT, UR57, 0x1a400, URZ ;  /* 0x0001a40039107890 */ /* 0x000fc4000fffe0ff */
[----:B------:R-:W-:Y:S01]  /*1460*/  UIADD3 UR17, UPT, UPT, UR57, 0x20, URZ ;  /* 0x0000002039117890 */ /* 0x000fe2000fffe0ff */
[----:B--2---:R-:W-:Y:S01]  /*1470*/  UMOV UR14, UR6 ;  /* 0x00000006000e7c82 */ /* 0x004fe20008000000 */
[----:B------:R-:W-:Y:S01]  /*1480*/  UMOV UR15, UR4 ;  /* 0x00000004000f7c82 */ /* 0x000fe20008000000 */
[----:B------:R-:W-:Y:S01]  /*1490*/  UMOV UR4, UR30 ;  /* 0x0000001e00047c82 */ /* 0x000fe20008000000 */
[----:B------:R2:W-:Y:S01]  /*14a0*/  UTMALDG.4D [UR8], [UR14], desc[URZ] ;  /* 0x0000ff080e0075b4 */ /* 0x0005e20008019000 */
[----:B------:R-:W-:Y:S01]  /*14b0*/  UMOV UR6, UR31 ;  /* 0x0000001f00067c82 */ /* 0x000fe20008000000 */
[----:B--2---:R-:W-:Y:S01]  /*14c0*/  UMOV UR10, UR23 ;  /* 0x00000017000a7c82 */ /* 0x004fe20008000000 */
[----:B------:R-:W-:Y:S01]  /*14d0*/  UMOV UR11, UR22 ;  /* 0x00000016000b7c82 */ /* 0x000fe20008000000 */
[----:B------:R-:W-:Y:S01]  /*14e0*/  UIADD3 UR8, UPT, UPT, UR57, 0x1c400, URZ ;  /* 0x0001c40039087890 */ /* 0x000fe2000fffe0ff */
[----:B------:R2:W-:Y:S01]  /*14f0*/  UTMALDG.4D [UR32], [UR10], desc[URZ] ;  /* 0x0000ff200a0075b4 */ /* 0x0005e20008019000 */
[----:B------:R-:W-:Y:S01]  /*1500*/  UMOV UR12, UR52 ;  /* 0x00000034000c7c82 */ /* 0x000fe20008000000 */
[----:B------:R-:W-:Y:S01]  /*1510*/  UMOV UR13, UR53 ;  /* 0x00000035000d7c82 */ /* 0x000fe20008000000 */
[----:B------:R3:W-:Y:S01]  /*1520*/  UTMALDG.4D [UR24], [UR4], desc[URZ] ;  /* 0x0000ff18040075b4 */ /* 0x0007e20008019000 */
[----:B------:R4:W-:Y:S01]  /*1530*/  UTMALDG.4D [UR16], [UR6], desc[URZ] ;  /* 0x0000ff10060075b4 */ /* 0x0009e20008019000 */
[----:B--2---:R-:W-:Y:S01]  /*1540*/  UMOV UR10, 0x40 ;  /* 0x00000040000a7882 */ /* 0x004fe20000000000 */
[----:B------:R-:W-:Y:S01]  /*1550*/  UMOV UR11, URZ ;  /* 0x000000ff000b7c82 */ /* 0x000fe20008000000 */
[----:B---3--:R-:W-:Y:S01]  /*1560*/  UIADD3.X UR5, UPT, UPT, URZ, UR47, URZ, UP0, !UPT ;  /* 0x0000002fff057290 */ /* 0x008fe200087fe4ff */
[----:B------:R-:W-:Y:S01]  /*1570*/  UMOV UR4, UR38 ;  /* 0x0000002600047c82 */ /* 0x000fe20008000000 */
[----:B----4-:R-:W2:Y:S07]  /*1580*/  LDCU.64 UR6, c[0x0][0x3e8] ;  /* 0x00007d00ff0677ac */ /* 0x010eae0008000a00 */
[----:B------:R3:W-:Y:S01]  /*1590*/  UTMALDG.4D [UR8], [UR4], desc[URZ] ;  /* 0x0000ff08040075b4 */ /* 0x0007e20008019000 */
[----:B------:R-:W4:Y:S01]  /*15a0*/  SYNCS.PHASECHK.TRANS64.TRYWAIT P0, [UR57+0x58], R3 ;  /* 0x00005803ff0075a7 */ /* 0x000f220008001139 */
[----:B---3--:R-:W3:Y:S01]  /*15b0*/  LDCU.64 UR8, c[0x0][0x3f0] ;  /* 0x00007e00ff0877ac */ /* 0x008ee20008000a00 */
[----:B------:R-:W5:Y:S01]  /*15c0*/  LDCU.64 UR10, c[0x0][0x3d0] ;  /* 0x00007a00ff0a77ac */ /* 0x000f620008000a00 */
[----:B--2---:R-:W-:Y:S01]  /*15d0*/  UIMAD.WIDE.U32 UR4, UR52, UR6, URZ ;  /* 0x00000006340472a5 */ /* 0x004fe2000f8e00ff */
[----:B------:R-:W2:Y:S03]  /*15e0*/  LDCU UR12, c[0x0][0x380] ;  /* 0x00007000ff0c77ac */ /* 0x000ea60008000800 */
[----:B------:R-:W-:-:S04]  /*15f0*/  UIMAD UR5, UR52, UR7, UR5 ;  /* 0x00000007340572a4 */ /* 0x000fc8000f8e0205 */
[----:B---3--:R-:W-:-:S04]  /*1600*/  UIMAD.WIDE.U32 UR4, UR53, UR8, UR4 ;  /* 0x00000008350472a5 */ /* 0x008fc8000f8e0004 */
[----:B------:R-:W-:Y:S02]  /*1610*/  UIMAD UR22, UR53, UR9, UR5 ;  /* 0x00000009351672a4 */ /* 0x000fe4000f8e0205 */
[----:B-----5:R-:W-:Y:S01]  /*1620*/  ULEA UR10, UP0, UR4, UR10, 0x2 ;  /* 0x0000000a040a7291 */ /* 0x020fe2000f8010ff */
[----:B-12-4-:R-:W-:Y:S11]  /*1630*/  @!P0 BRA `(.L_x_17) ;  /* 0x0000007c00f08947 */ /* 0x016ff60003800000 */
.L_x_89:
[----:B------:R-:W-:Y:S01]  /*1640*/  ELECT P0, URZ, PT ;  /* 0x0000000000ff782f */ /* 0x000fe20003800000 */
[----:B-1----:R-:W-:Y:S01]  /*1650*/  HFMA2 R5, -RZ, RZ, 0, 5.9604644775390625e-08 ;  /* 0x00000001ff057431 */ /* 0x002fe200000001ff */
[----:B------:R-:W-:Y:S01]  /*1660*/  ULEA.HI.X UR23, UR4, UR11, UR22, 0x2, UP0 ;  /* 0x0000000b04177291 */ /* 0x000fe200080f1416 */
[----:B------:R-:W-:Y:S01]  /*1670*/  IMAD.MOV.U32 R6, RZ, RZ, RZ ;  /* 0x000000ffff067224 */ /* 0x000fe200078e00ff */
[----:B------:R-:W-:Y:S01]  /*1680*/  UIADD3 UR4, UPT, UPT, UR57, 0x26800, URZ ;  /* 0x0002680039047890 */ /* 0x000fe2000fffe0ff */
[----:B------:R-:W-:Y:S01]  /*1690*/  MOV R3, 0x2 ;  /* 0x0000000200037802 */ /* 0x000fe20000000f00 */
[----:B------:R-:W-:Y:S02]  /*16a0*/  UIADD3 UR5, UPT, UPT, -UR12, URZ, URZ ;  /* 0x000000ff0c057290 */ /* 0x000fe4000fffe1ff */
[----:B------:R-:W-:Y:S02]  /*16b0*/  UPRMT UR8, UR66, 0x654, UR4 ;  /* 0x0000065442087896 */ /* 0x000fe40008000004 */
[----:B------:R-:W-:-:S02]  /*16c0*/  UIADD3 UR7, UPT, UPT, UR12, -0x1, URZ ;  /* 0xffffffff0c077890 */ /* 0x000fc4000fffe0ff */
[----:B------:R-:W-:Y:S01]  /*16d0*/  USHF.R.S32.HI UR4, URZ, 0x1f, UR5 ;  /* 0x0000001fff047899 */ /* 0x000fe20008011405 */
[----:B------:R-:W-:Y:S01]  /*16e0*/  @P0 IMAD.MOV.U32 R2, RZ, RZ, 0x200 ;  /* 0x00000200ff020424 */ /* 0x000fe200078e00ff */
[----:B------:R-:W-:Y:S02]  /*16f0*/  UIADD3 UR9, UPT, UPT, UR57, 0x50, URZ ;  /* 0x0000005039097890 */ /* 0x000fe4000fffe0ff */
[----:B------:R-:W-:Y:S01]  /*1700*/  USHF.R.S32.HI UR6, URZ, 0x1f, UR7 ;  /* 0x0000001fff067899 */ /* 0x000fe20008011407 */
[----:B------:R1:W-:Y:S01]  /*1710*/  @P0 SYNCS.ARRIVE.TRANS64 RZ, [UR57+0x50], R2 ;  /* 0x00005002ffff09a7 */ /* 0x0003e20008000039 */
[----:B------:R-:W-:Y:S02]  /*1720*/  ULEA.HI UR4, UR4, -UR12, URZ, 0x7 ;  /* 0x8000000c04047291 */ /* 0x000fe4000f8f38ff */
[----:B------:R-:W-:Y:S02]  /*1730*/  UISETP.GT.AND UP0, UPT, UR12, URZ, UPT ;  /* 0x000000ff0c00728c */ /* 0x000fe4000bf04270 */
[----:B------:R-:W-:-:S02]  /*1740*/  ULEA.HI UR6, UR6, UR7, URZ, 0x7 ;  /* 0x0000000706067291 */ /* 0x000fc4000f8f38ff */
[----:B------:R-:W-:Y:S01]  /*1750*/  USHF.R.S32.HI UR5, URZ, 0x7, UR4 ;  /* 0x00000007ff057899 */ /* 0x000fe20008011404 */
[----:B------:R-:W-:Y:S01]  /*1760*/  UMOV UR11, 0x20 ;  /* 0x00000020000b7882 */ /* 0x000fe20000000000 */
[----:B------:R-:W-:Y:S01]  /*1770*/  UMOV UR22, UR10 ;  /* 0x0000000a00167c82 */ /* 0x000fe20008000000 */
[----:B------:R-:W-:Y:S01]  /*1780*/  ULEA.HI.SX32 UR4, UR6, 0x1, 0x19 ;  /* 0x0000000106047891 */ /* 0x000fe2000f8fcaff */
[----:B------:R1:W-:Y:S01]  /*1790*/  UBLKCP.S.G [UR8], [UR22], UR11 ;  /* 0x00000008160073ba */ /* 0x0003e2000800020b */
[----:B------:R-:W-:-:S07]  /*17a0*/  UIADD3 UR5, UPT, UPT, -UR5, URZ, URZ ;  /* 0x000000ff05057290 */ /* 0x000fce000fffe1ff */
[----:B------:R-:W-:Y:S02]  /*17b0*/  @!UP0 UMOV UR4, UR5 ;  /* 0x0000000500048c82 */ /* 0x000fe40008000000 */
[----:B------:R-:W-:-:S09]  /*17c0*/  UISETP.GE.AND UP0, UPT, UR4, 0x2, UPT ;  /* 0x000000020400788c */ /* 0x000fd2000bf06270 */
[----:B-1----:R-:W-:Y:S05]  /*17d0*/  BRA.U !UP0, `(.L_x_18) ;  /* 0x0000000508ac7547 */ /* 0x002fea000b800000 */
[----:B------:R-:W1:Y:S01]  /*17e0*/  LDCU.64 UR6, c[0x0][0x348] ;  /* 0x00006900ff0677ac */ /* 0x000e620008000a00 */
[----:B------:R-:W-:Y:S02]  /*17f0*/  MOV R5, 0x1 ;  /* 0x0000000100057802 */ /* 0x000fe40000000f00 */
[----:B------:R-:W-:Y:S01]  /*1800*/  MOV R6, RZ ;  /* 0x000000ff00067202 */ /* 0x000fe20000000f00 */
[----:B------:R-:W-:Y:S01]  /*1810*/  UIADD3 UR62, UPT, UPT, UR57, 0x26800, URZ ;  /* 0x00026800393e7890 */ /* 0x000fe2000fffe0ff */
[----:B------:R-:W-:Y:S01]  /*1820*/  MOV R3, 0x200 ;  /* 0x0000020000037802 */ /* 0x000fe20000000f00 */
[----:B------:R-:W-:Y:S02]  /*1830*/  UIADD3 UR14, UPT, UPT, -UR4, URZ, URZ ;  /* 0x000000ff040e7290 */ /* 0x000fe4000fffe1ff */
[----:B------:R-:W-:Y:S01]  /*1840*/  UIADD3 UR63, UPT, UPT, UR57, 0x50, URZ ;  /* 0x00000050393f7890 */ /* 0x000fe2000fffe0ff */
[----:B------:R-:W-:Y:S01]  /*1850*/  UMOV UR4, 0x1 ;  /* 0x0000000100047882 */ /* 0x000fe20000000000 */
[----:B------:R-:W-:Y:S01]  /*1860*/  UMOV UR51, URZ ;  /* 0x000000ff00337c82 */ /* 0x000fe20008000000 */
[----:B------:R-:W-:Y:S01]  /*1870*/  UMOV UR50, URZ ;  /* 0x000000ff00327c82 */ /* 0x000fe20008000000 */
[----:B------:R-:W-:-:S02]  /*1880*/  UIADD3 UR24, UPT, UPT, UR57, 0x18400, URZ ;  /* 0x0001840039187890 */ /* 0x000fc4000fffe0ff */
[----:B------:R-:W-:Y:S02]  /*1890*/  UIADD3 UR25, UPT, UPT, UR57, 0x20, URZ ;  /* 0x0000002039197890 */ /* 0x000fe4000fffe0ff */
[----:B------:R-:W-:Y:S02]  /*18a0*/  UIADD3 UR16, UPT, UPT, UR57, 0x1a400, URZ ;  /* 0x0001a40039107890 */ /* 0x000fe4000fffe0ff */
[----:B-1----:R-:W-:Y:S02]  /*18b0*/  UIADD3 UR60, UP5, UPT, UR6, 0x140, URZ ;  /* 0x00000140063c7890 */ /* 0x002fe4000ffbe0ff */
[----:B------:R-:W-:Y:S02]  /*18c0*/  UIADD3 UR58, UP4, UPT, UR6, 0x140, URZ ;  /* 0x00000140063a7890 */ /* 0x000fe4000ff9e0ff */
[----:B------:R-:W-:Y:S02]  /*18d0*/  UIADD3 UR54, UP3, UPT, UR6, 0x140, URZ ;  /* 0x0000014006367890 */ /* 0x000fe4000ff7e0ff */
[----:B------:R-:W-:-:S02]  /*18e0*/  UIADD3 UR46, UP2, UPT, UR6, 0x2c0, URZ ;  /* 0x000002c0062e7890 */ /* 0x000fc4000ff5e0ff */
[----:B------:R-:W-:Y:S02]  /*18f0*/  UIADD3 UR38, UP1, UPT, UR6, 0x2c0, URZ ;  /* 0x000002c006267890 */ /* 0x000fe4000ff3e0ff */
[----:B------:R-:W-:Y:S02]  /*1900*/  UIADD3 UR30, UP0, UPT, UR6, 0x2c0, URZ ;  /* 0x000002c0061e7890 */ /* 0x000fe4000ff1e0ff */
[----:B------:R-:W-:Y:S02]  /*1910*/  UIADD3 UR17, UPT, UPT, UR57, 0x20, URZ ;  /* 0x0000002039117890 */ /* 0x000fe4000fffe0ff */
[----:B------:R-:W-:Y:S02]  /*1920*/  UIADD3 UR8, UPT, UPT, UR57, 0x1c400, URZ ;  /* 0x0001c40039087890 */ /* 0x000fe4000fffe0ff */
[----:B------:R-:W-:Y:S02]  /*1930*/  UIADD3 UR9, UPT, UPT, UR57, 0x20, URZ ;  /* 0x0000002039097890 */ /* 0x000fe4000fffe0ff */
[----:B------:R-:W-:-:S02]  /*1940*/  UPRMT UR62, UR66, 0x654, UR62 ;  /* 0x00000654423e7896 */ /* 0x000fc4000800003e */
[----:B------:R-:W-:Y:S02]  /*1950*/  UIADD3.X UR61, UPT, UPT, URZ, UR7, URZ, UP5, !UPT ;  /* 0x00000007ff3d7290 */ /* 0x000fe4000affe4ff */
[----:B------:R-:W-:Y:S02]  /*1960*/  UIADD3.X UR59, UPT, UPT, URZ, UR7, URZ, UP4, !UPT ;  /* 0x00000007ff3b7290 */ /* 0x000fe4000a7fe4ff */
[----:B------:R-:W-:Y:S02]  /*1970*/  UIADD3.X UR55, UPT, UPT, URZ, UR7, URZ, UP3, !UPT ;  /* 0x00000007ff377290 */ /* 0x000fe40009ffe4ff */
[----:B------:R-:W-:Y:S02]  /*1980*/  UIADD3.X UR47, UPT, UPT, URZ, UR7, URZ, UP2, !UPT ;  /* 0x00000007ff2f7290 */ /* 0x000fe400097fe4ff */
[----:B------:R-:W-:Y:S02]  /*1990*/  UIADD3.X UR39, UPT, UPT, URZ, UR7, URZ, UP1, !UPT ;  /* 0x00000007ff277290 */ /* 0x000fe40008ffe4ff */
[----:B------:R-:W-:Y:S01]  /*19a0*/  UIADD3.X UR31, UPT, UPT, URZ, UR7, URZ, UP0, !UPT ;  /* 0x00000007ff1f7290 */ /* 0x000fe200087fe4ff */
[----:B------:R-:W-:Y:S01]  /*19b0*/  UMOV UR42, 0x20 ;  /* 0x00000020002a7882 */ /* 0x000fe20000000000 */
[----:B------:R-:W-:Y:S01]  /*19c0*/  UMOV UR34, 0x40 ;  /* 0x0000004000227882 */ /* 0x000fe20000000000 */
[----:B------:R-:W-:Y:S01]  /*19d0*/  UMOV UR26, URZ ;  /* 0x000000ff001a7c82 */ /* 0x000fe20008000000 */
[----:B------:R-:W-:Y:S01]  /*19e0*/  UMOV UR18, 0x20 ;  /* 0x0000002000127882 */ /* 0x000fe20000000000 */
[----:B------:R-:W-:-:S07]  /*19f0*/  UMOV UR10, 0x40 ;  /* 0x00000040000a7882 */ /* 0x000fce0000000000 */
.L_x_23:
[----:B------:R-:W-:Y:S01]  /*1a00*/  ULEA UR49, UR4, UR57, 0x3 ;  /* 0x0000003904317291 */ /* 0x000fe2000f8e18ff */
[----:B------:R-:W-:-:S08]  /*1a10*/  SHF.L.U32 R4, R5, 0x1f, RZ ;  /* 0x0000001f05047819 */ /* 0x000fd000000006ff */
[----:B-1----:R-:W1:Y:S02]  /*1a20*/  SYNCS.PHASECHK.TRANS64.TRYWAIT P0, [UR49+0x10], R4 ;  /* 0x00001004ff0075a7 */ /* 0x002e640008001131 */
[----:B-12---:R-:W-:Y:S05]  /*1a30*/  @!P0 BRA `(.L_x_19) ;  /* 0x0000007c00108947 */ /* 0x006fea0003800000 */
.L_x_91:
[----:B------:R-:W-:Y:S01]  /*1a40*/  ELECT P0, URZ, PT ;  /* 0x0000000000ff782f */ /* 0x000fe20003800000 */
[----:B------:R-:W-:Y:S02]  /*1a50*/  UIMAD UR48, UR4, 0x6000, UR57 ;  /* 0x00006000043078a4 */ /* 0x000fe4000f8e0239 */
[----:B------:R-:W-:Y:S02]  /*1a60*/  UIMAD UR40, UR4, 0x6000, UR57 ;  /* 0x00006000042878a4 */ /* 0x000fe4000f8e0239 */
[----:B------:R-:W-:Y:S02]  /*1a70*/  UIMAD UR32, UR4, 0x6000, UR57 ;  /* 0x00006000042078a4 */ /* 0x000fe4000f8e0239 */
[----:B------:R-:W-:Y:S02]  /*1a80*/  UIADD3 UR51, UPT, UPT, UR51, 0x80, URZ ;  /* 0x0000008033337890 */ /* 0x000fe4000fffe0ff */
[----:B------:R-:W-:Y:S02]  /*1a90*/  UIADD3 UR48, UPT, UPT, UR48, 0x400, URZ ;  /* 0x0000040030307890 */ /* 0x000fe4000fffe0ff */
[----:B------:R-:W-:-:S02]  /*1aa0*/  UIADD3 UR40, UPT, UPT, UR40, 0x2400, URZ ;  /* 0x0000240028287890 */ /* 0x000fc4000fffe0ff */
[----:B-1----:R-:W-:Y:S01]  /*1ab0*/  @P0 MOV R2, 0x6000 ;  /* 0x0000600000020802 */ /* 0x002fe20000000f00 */
[----:B------:R-:W-:Y:S01]  /*1ac0*/  UIADD3 UR32, UPT, UPT, UR32, 0x4400, URZ ;  /* 0x0000440020207890 */ /* 0x000fe2000fffe0ff */
[----:B------:R-:W-:Y:S01]  /*1ad0*/  UMOV UR44, UR52 ;  /* 0x00000034002c7c82 */ /* 0x000fe20008000000 */
[----:B------:R-:W-:Y:S01]  /*1ae0*/  UMOV UR45, UR53 ;  /* 0x00000035002d7c82 */ /* 0x000fe20008000000 */
[----:B------:R1:W-:Y:S01]  /*1af0*/  @P0 SYNCS.ARRIVE.TRANS64 RZ, [UR49], R2 ;  /* 0x00000002ffff09a7 */ /* 0x0003e20008000031 */
[----:B------:R-:W-:Y:S01]  /*1b00*/  UMOV UR41, UR49 ;  /* 0x0000003100297c82 */ /* 0x000fe20008000000 */
[----:B------:R-:W-:Y:S01]  /*1b10*/  UMOV UR43, UR51 ;  /* 0x00000033002b7c82 */ /* 0x000fe20008000000 */
[----:B------:R-:W-:Y:S01]  /*1b20*/  UMOV UR36, UR52 ;  /* 0x0000003400247c82 */ /* 0x000fe20008000000 */
[----:B------:R-:W-:Y:S01]  /*1b30*/  UMOV UR37, UR53 ;  /* 0x0000003500257c82 */ /* 0x000fe20008000000 */
[----:B------:R-:W-:Y:S01]  /*1b40*/  UMOV UR33, UR49 ;  /* 0x0000003100217c82 */ /* 0x000fe20008000000 */
[----:B------:R-:W-:Y:S01]  /*1b50*/  UMOV UR35, UR51 ;  /* 0x0000003300237c82 */ /* 0x000fe20008000000 */
[----:B------:R1:W-:Y:S01]  /*1b60*/  UTMALDG.4D [UR48], [UR60], desc[URZ] ;  /* 0x0000ff303c0075b4 */ /* 0x0003e20008019000 */
[----:B------:R1:W-:Y:S01]  /*1b70*/  UTMALDG.4D [UR40], [UR58], desc[URZ] ;  /* 0x0000ff283a0075b4 */ /* 0x0003e20008019000 */
[----:B------:R1:W-:Y:S01]  /*1b80*/  UTMALDG.4D [UR32], [UR54], desc[URZ] ;  /* 0x0000ff20360075b4 */ /* 0x0003e20008019000 */
[----:B------:R-:W2:Y:S02]  /*1b90*/  SYNCS.PHASECHK.TRANS64.TRYWAIT P0, [UR49+0x40], R4 ;  /* 0x00004004ff0075a7 */ /* 0x000ea40008001131 */
[----:B-12---:R-:W-:Y:S05]  /*1ba0*/  @!P0 BRA `(.L_x_20) ;  /* 0x0000007800d48947 */ /* 0x006fea0003800000 */
.L_x_93:
[----:B------:R-:W-:Y:S02]  /*1bb0*/  ELECT P0, URZ, PT ;  /* 0x0000000000ff782f */ /* 0x000fe40003800000 */
[----:B------:R-:W-:Y:S01]  /*1bc0*/  SHF.L.U32 R4, R6, 0x1f, RZ ;  /* 0x0000001f06047819 */ /* 0x000fe200000006ff */
[----:B------:R-:W-:Y:S02]  /*1bd0*/  ULEA UR5, UR4, UR57, 0x9 ;  /* 0x0000003904057291 */ /* 0x000fe4000f8e48ff */
[----:B------:R-:W-:Y:S02]  /*1be0*/  UIMAD.WIDE UR6, UR51, 0x4, UR64 ;  /* 0x00000004330678a5 */ /* 0x000fe4000f8e0240 */
[----:B------:R-:W-:Y:S02]  /*1bf0*/  UIADD3 UR5, UPT, UPT, UR5, 0x26400, URZ ;  /* 0x0002640005057890 */ /* 0x000fe4000fffe0ff */
[----:B------:R-:W-:Y:S02]  /*1c00*/  UIADD3 UR13, UPT, UPT, UR49, 0x30, URZ ;  /* 0x00000030310d7890 */ /* 0x000fe4000fffe0ff */
[----:B------:R-:W-:-:S02]  /*1c10*/  UPRMT UR12, UR66, 0x654, UR5 ;  /* 0x00000654420c7896 */ /* 0x000fc40008000005 */
[----:B-1----:R-:W-:Y:S01]  /*1c20*/  @P0 IMAD.MOV.U32 R2, RZ, RZ, 0x200 ;  /* 0x00000200ff020424 */ /* 0x002fe200078e00ff */
[----:B------:R-:W-:-:S03]  /*1c30*/  UMOV UR5, 0x20 ;  /* 0x0000002000057882 */ /* 0x000fc60000000000 */
[----:B------:R1:W-:Y:S03]  /*1c40*/  @P0 SYNCS.ARRIVE.TRANS64 RZ, [UR49+0x30], R2 ;  /* 0x00003002ffff09a7 */ /* 0x0003e60008000031 */
[----:B------:R1:W-:Y:S01]  /*1c50*/  UBLKCP.S.G [UR12], [UR6], UR5 ;  /* 0x0000000c060073ba */ /* 0x0003e20008000205 */
[----:B------:R-:W2:Y:S02]  /*1c60*/  SYNCS.PHASECHK.TRANS64.TRYWAIT P0, [UR57+0x28], R4 ;  /* 0x00002804ff0075a7 */ /* 0x000ea40008001139 */
[----:B-12---:R-:W-:Y:S05]  /*1c70*/  @!P0 BRA `(.L_x_21) ;  /* 0x0000007800c08947 */ /* 0x006fea0003800000 */
.L_x_95:
[----:B------:R-:W-:Y:S01]  /*1c80*/  ELECT P0, URZ, PT ;  /* 0x0000000000ff782f */ /* 0x000fe20003800000 */
[----:B------:R-:W-:Y:S01]  /*1c90*/  UMOV UR28, UR52 ;  /* 0x00000034001c7c82 */ /* 0x000fe20008000000 */
        /* <DEDUP_REMOVED lines=8> */
[----:B------:R-:W-:-:S03]  /*1d20*/  UIADD3 UR4, UPT, UPT, UR4, 0x1, URZ ;  /* 0x0000000104047890 */ /* 0x000fc6000fffe0ff */
[----:B-1----:R-:W-:Y:S01]  /*1d30*/  @P0 IMAD.MOV.U32 R2, RZ, RZ, 0x6000 ;  /* 0x00006000ff020424 */ /* 0x002fe200078e00ff */
[----:B------:R-:W-:Y:S02]  /*1d40*/  UIADD3 UR14, UPT, UPT, UR14, 0x1, URZ ;  /* 0x000000010e0e7890 */ /* 0x000fe4000fffe0ff */
[----:B------:R-:W-:Y:S01]  /*1d50*/  UISETP.NE.AND UP0, UPT, UR4, 0x2, UPT ;  /* 0x000000020400788c */ /* 0x000fe2000bf05270 */
[----:B------:R1:W-:Y:S01]  /*1d60*/  @P0 SYNCS.ARRIVE.TRANS64 RZ, [UR57+0x20], R2 ;  /* 0x00002002ffff09a7 */ /* 0x0003e20008000039 */
[----:B------:R1:W-:Y:S02]  /*1d70*/  UTMALDG.4D [UR24], [UR46], desc[URZ] ;  /* 0x0000ff182e0075b4 */ /* 0x0003e40008019000 */
[----:B------:R-:W-:Y:S02]  /*1d80*/  USEL UR5, URZ, 0x1, UP0 ;  /* 0x00000001ff057887 */ /* 0x000fe40008000000 */
[----:B------:R-:W-:Y:S02]  /*1d90*/  USEL UR4, UR4, URZ, UP0 ;  /* 0x000000ff04047287 */ /* 0x000fe40008000000 */
[----:B------:R-:W-:Y:S01]  /*1da0*/  UISETP.NE.AND UP0, UPT, UR14, -0x1, UPT ;  /* 0xffffffff0e00788c */ /* 0x000fe2000bf05270 */
[----:B------:R1:W-:Y:S01]  /*1db0*/  UTMALDG.4D [UR16], [UR38], desc[URZ] ;  /* 0x0000ff10260075b4 */ /* 0x0003e20008019000 */
[----:B------:R-:W-:Y:S01]  /*1dc0*/  LOP3.LUT R5, R5, UR5, RZ, 0x3c, !PT ;  /* 0x0000000505057c12 */ /* 0x000fe2000f8e3cff */
[----:B------:R1:W-:Y:S01]  /*1dd0*/  UTMALDG.4D [UR8], [UR30], desc[URZ] ;  /* 0x0000ff081e0075b4 */ /* 0x0003e20008019000 */
[----:B------:R-:W2:Y:S02]  /*1de0*/  SYNCS.PHASECHK.TRANS64.TRYWAIT P0, [UR57+0x58], R4 ;  /* 0x00005804ff0075a7 */ /* 0x000ea40008001139 */
[----:B-12---:R-:W-:Y:S05]  /*1df0*/  @!P0 BRA `(.L_x_22) ;  /* 0x0000007800808947 */ /* 0x006fea0003800000 */
.L_x_97:
[----:B------:R-:W-:Y:S02]  /*1e00*/  ELECT P0, URZ, PT ;  /* 0x0000000000ff782f */ /* 0x000fe40003800000 */
[----:B------:R-:W-:Y:S01]  /*1e10*/  LOP3.LUT R6, R6, 0x1, RZ, 0x3c, !PT ;  /* 0x0000000106067812 */ /* 0x000fe200078e3cff */
[----:B------:R-:W-:Y:S01]  /*1e20*/  UIMAD.WIDE UR6, UR51, 0x4, UR22 ;  /* 0x00000004330678a5 */ /* 0x000fe2000f8e0216 */
[----:B------:R-:W-:-:S09]  /*1e30*/  UMOV UR5, 0x20 ;  /* 0x0000002000057882 */ /* 0x000fd20000000000 */
[----:B------:R2:W-:Y:S01]  /*1e40*/  @P0 SYNCS.ARRIVE.TRANS64 RZ, [UR57+0x50], R3 ;  /* 0x00005003ffff09a7 */ /* 0x0005e20008000039 */
[----:B------:R2:W-:Y:S01]  /*1e50*/  UBLKCP.S.G [UR62], [UR6], UR5 ;  /* 0x0000003e060073ba */ /* 0x0005e20008000205 */
[----:B------:R-:W-:Y:S05]  /*1e60*/  BRA.U UP0, `(.L_x_23) ;  /* 0xfffffff900e47547 */ /* 0x000fea000b83ffff */
[----:B------:R-:W-:-:S06]  /*1e70*/  UIADD3 UR4, UPT, UPT, UR4, 0x1, URZ ;  /* 0x0000000104047890 */ /* 0x000fcc000fffe0ff */
[----:B--2---:R-:W-:-:S07]  /*1e80*/  MOV R3, UR4 ;  /* 0x0000000400037c02 */ /* 0x004fce0008000f00 */
.L_x_18:
[----:B------:R-:W-:-:S04]  /*1e90*/  ISETP.NE.AND P0, PT, R3, 0x2, PT ;  /* 0x000000020300780c */ /* 0x000fc80003f05270 */
[----:B-1----:R-:W-:Y:S02]  /*1ea0*/  SEL R2, RZ, 0x1, P0 ;  /* 0x00000001ff027807 */ /* 0x002fe40000000000 */
[----:B------:R-:W-:Y:S02]  /*1eb0*/  SEL R3, R3, RZ, P0 ;  /* 0x000000ff03037207 */ /* 0x000fe40000000000 */
[----:B------:R-:W-:Y:S02]  /*1ec0*/  LOP3.LUT R5, R5, R2, RZ, 0x3c, !PT ;  /* 0x0000000205057212 */ /* 0x000fe400078e3cff */
[----:B------:R-:W-:-:S03]  /*1ed0*/  LEA R3, R3, UR57, 0x3 ;  /* 0x0000003903037c11 */ /* 0x000fc6000f8e18ff */
[----:B------:R-:W-:-:S04]  /*1ee0*/  IMAD.U32 R4, R5, -0x80000000, RZ ;  /* 0x8000000005047824 */ /* 0x000fc800078e00ff */
[----:B------:R-:W1:Y:S02]  /*1ef0*/  SYNCS.PHASECHK.TRANS64.TRYWAIT P0, [R3+URZ+0x10], R4 ;  /* 0x00001004030075a7 */ /* 0x000e6400080011ff */
[----:B-1----:R-:W-:Y:S05]  /*1f00*/  @!P0 BRA `(.L_x_24) ;  /* 0x00000078005c8947 */ /* 0x002fea0003800000 */
.L_x_99:
[----:B------:R-:W-:-:S13]  /*1f10*/  ELECT P0, URZ, PT ;  /* 0x0000000000ff782f */ /* 0x000fda0003800000 */
[----:B------:R-:W-:-:S04]  /*1f20*/  @P0 MOV R2, 0x6000 ;  /* 0x0000600000020802 */ /* 0x000fc80000000f00 */
[----:B------:R2:W-:Y:S01]  /*1f30*/  @P0 SYNCS.ARRIVE.TRANS64 RZ, [R3+URZ], R2 ;  /* 0x0000000203ff09a7 */ /* 0x0005e200080000ff */
[----:B------:R-:W3:Y:S02]  /*1f40*/  SYNCS.PHASECHK.TRANS64.TRYWAIT P0, [R3+URZ+0x40], R4 ;  /* 0x00004004030075a7 */ /* 0x000ee400080011ff */
[----:B--23--:R-:W-:Y:S05]  /*1f50*/  @!P0 BRA `(.L_x_25) ;  /* 0x0000007800608947 */ /* 0x00cfea0003800000 */
.L_x_101:
[----:B------:R-:W-:Y:S02]  /*1f60*/  ELECT P0, URZ, PT ;  /* 0x0000000000ff782f */ /* 0x000fe40003800000 */
[----:B------:R-:W-:-:S11]  /*1f70*/  SHF.L.U32 R6, R6, 0x1f, RZ ;  /* 0x0000001f06067819 */ /* 0x000fd600000006ff */
[----:B------:R-:W-:-:S04]  /*1f80*/  @P0 IMAD.MOV.U32 R2, RZ, RZ, 0x200 ;  /* 0x00000200ff020424 */ /* 0x000fc800078e00ff */
[----:B------:R2:W-:Y:S01]  /*1f90*/  @P0 SYNCS.ARRIVE.TRANS64 RZ, [R3+URZ+0x30], R2 ;  /* 0x0000300203ff09a7 */ /* 0x0005e200080000ff */
[----:B------:R-:W3:Y:S02]  /*1fa0*/  SYNCS.PHASECHK.TRANS64.TRYWAIT P0, [UR57+0x28], R6 ;  /* 0x00002806ff0075a7 */ /* 0x000ee40008001139 */
[----:B--23--:R-:W-:Y:S05]  /*1fb0*/  @!P0 BRA `(.L_x_26) ;  /* 0x0000007800608947 */ /* 0x00cfea0003800000 */
.L_x_103:
[----:B------:R-:W-:-:S13]  /*1fc0*/  ELECT P0, URZ, PT ;  /* 0x0000000000ff782f */ /* 0x000fda0003800000 */
[----:B------:R-:W-:-:S04]  /*1fd0*/  @P0 MOV R2, 0x6000 ;  /* 0x0000600000020802 */ /* 0x000fc80000000f00 */
[----:B------:R2:W-:Y:S01]  /*1fe0*/  @P0 SYNCS.ARRIVE.TRANS64 RZ, [UR57+0x20], R2 ;  /* 0x00002002ffff09a7 */ /* 0x0005e20008000039 */
[----:B------:R-:W3:Y:S02]  /*1ff0*/  SYNCS.PHASECHK.TRANS64.TRYWAIT P0, [UR57+0x58], R6 ;  /* 0x00005806ff0075a7 */ /* 0x000ee40008001139 */
[----:B--23--:R-:W-:Y:S05]  /*2000*/  @!P0 BRA `(.L_x_27) ;  /* 0x0000007800688947 */ /* 0x00cfea0003800000 */
.L_x_105:
[----:B------:R-:W-:-:S13]  /*2010*/  ELECT P0, URZ, PT ;  /* 0x0000000000ff782f */ /* 0x000fda0003800000 */
[----:B------:R-:W-:Y:S05]  /*2020*/  @!P0 BRA `(.L_x_13) ;  /* 0x0000000000088947 */ /* 0x000fea0003800000 */
[----:B-1----:R-:W-:-:S04]  /*2030*/  HFMA2 R2, -RZ, RZ, 0, 3.0517578125e-05 ;  /* 0x00000200ff027431 */ /* 0x002fc800000001ff */
[----:B------:R2:W-:Y:S03]  /*2040*/  SYNCS.ARRIVE.TRANS64 RZ, [UR57+0x50], R2 ;  /* 0x00005002ffff79a7 */ /* 0x0005e60008000039 */
.L_x_13:
[----:B------:R-:W-:Y:S05]  /*2050*/  BSYNC.RECONVERGENT B0 ;  /* 0x0000000000007941 */ /* 0x000fea0003800200 */
.L_x_12:
[----:B------:R-:W-:-:S13]  /*2060*/  R2UR UR4, R0 ;  /* 0x00000000000472ca */ /* 0x000fda00000e0000 */
[----:B------:R-:W-:-:S09]  /*2070*/  UISETP.NE.AND UP0, UPT, UR4, 0xc, UPT ;  /* 0x0000000c0400788c */ /* 0x000fd2000bf05270 */
[----:B------:R-:W-:Y:S05]  /*2080*/  BRA.U UP0, `(.L_x_11) ;  /* 0x0000003900507547 */ /* 0x000fea000b800000 */
[----:B------:R-:W-:-:S08]  /*2090*/  NOP ;  /* 0x0000000000007918 */ /* 0x000fd00000000000 */
[----:B------:R-:W3:-:S00]  /*20a0*/  USETMAXREG.DEALLOC.CTAPOOL 0x58 ;  /* 0x00000058000079c8 */ /* 0x000ec000080e0500 */
[----:B------:R-:W4:Y:S01]  /*20b0*/  S2UR UR12, SR_CgaCtaId ;  /* 0x00000000000c79c3 */ /* 0x000f220000008800 */
[----:B------:R-:W-:Y:S01]  /*20c0*/  NOP ;  /* 0x0000000000007918 */ /* 0x000fe20000000000 */
[----:B------:R-:W-:Y:S02]  /*20d0*/  UMOV UR4, 0x40 ;  /* 0x0000004000047882 */ /* 0x000fe40000000000 */
[----:B----4-:R-:W-:-:S09]  /*20e0*/  ULEA UR4, UR12, UR4, 0x18 ;  /* 0x000000040c047291 */ /* 0x010fd2000f8ec0ff */
[----:B-123--:R-:W1:Y:S01]  /*20f0*/  LDS.U8 R2, [UR4] ;  /* 0x00000004ff027984 */ /* 0x00ee620008000000 */
[----:B------:R-:W-:Y:S02]  /*2100*/  UMOV UR4, 0x400 ;  /* 0x0000040000047882 */ /* 0x000fe40000000000 */
[----:B------:R-:W-:Y:S01]  /*2110*/  ULEA UR10, UR12, UR4, 0x18 ;  /* 0x000000040c0a7291 */ /* 0x000fe2000f8ec0ff */
[----:B-1----:R-:W-:-:S13]  /*2120*/  ISETP.NE.AND P0, PT, R2, RZ, PT ;  /* 0x000000ff0200720c */ /* 0x002fda0003f05270 */
[----:B------:R-:W-:Y:S05]  /*2130*/  @P0 BRA `(.L_x_28) ;  /* 0x00000000007c0947 */ /* 0x000fea0003800000 */
[----:B------:R-:W-:-:S13]  /*2140*/  ELECT P0, URZ, PT ;  /* 0x0000000000ff782f */ /* 0x000fda0003800000 */
[----:B------:R-:W-:Y:S05]  /*2150*/  @!P0 BRA `(.L_x_29) ;  /* 0x0000000000848947 */ /* 0x000fea0003800000 */
[----:B------:R-:W-:Y:S01]  /*2160*/  UMOV UR4, 0x10 ;  /* 0x0000001000047882 */ /* 0x000fe20000000000 */
[----:B------:R-:W-:-:S04]  /*2170*/  IMAD.MOV.U32 R3, RZ, RZ, 0xffff ;  /* 0x0000ffffff037424 */ /* 0x000fc800078e00ff */
[----:B------:R-:W-:Y:S04]  /*2180*/  DEPBAR.LE SB1, 0x36 ;  /* 0x00009d800000791a */ /* 0x000fe80000000000 */
[----:B------:R-:W1:Y:S02]  /*2190*/  UTCATOMSWS.FIND_AND_SET.ALIGN UP0, UR4, UR4 ;  /* 0x00000004000475e3 */ /* 0x000e640008000800 */
[----:B-1----:R-:W-:Y:S01]  /*21a0*/  PLOP3.LUT P0, PT, PT, PT, UP0, 0x80, 0x8 ;  /* 0x000000000008781c */ /* 0x002fe20003f0f008 */
[----:B------:R-:W-:-:S03]  /*21b0*/  IMAD.U32 R4, RZ, RZ, UR4 ;  /* 0x00000004ff047e24 */ /* 0x000fc6000f8e00ff */
[----:B------:R-:W-:-:S04]  /*21c0*/  SEL R2, RZ, 0xffffffff, !P0 ;  /* 0xffffffffff027807 */ /* 0x000fc80004000000 */
[----:B------:R-:W-:Y:S01]  /*21d0*/  ISETP.NE.AND P0, PT, R2, RZ, PT ;  /* 0x000000ff0200720c */ /* 0x000fe20003f05270 */
[----:B------:R-:W-:-:S12]  /*21e0*/  IMAD.MOV.U32 R2, RZ, RZ, 0x1 ;  /* 0x00000001ff027424 */ /* 0x000fd800078e00ff */
[----:B------:R-:W-:Y:S05]  /*21f0*/  @P0 BRA `(.L_x_30) ;  /* 0x0000000000240947 */ /* 0x000fea0003800000 */
.L_x_31:
[----:B------:R-:W-:Y:S05]  /*2200*/  NANOSLEEP 0x64 ;  /* 0x000000640000795d */ /* 0x000fea0003800000 */
[----:B------:R-:W-:-:S05]  /*2210*/  UMOV UR4, 0x10 ;  /* 0x0000001000047882 */ /* 0x000fca0000000000 */
[----:B------:R-:W-:Y:S04]  /*2220*/  DEPBAR.LE SB1, 0x36 ;  /* 0x00009d800000791a */ /* 0x000fe80000000000 */
[----:B------:R-:W1:Y:S02]  /*2230*/  UTCATOMSWS.FIND_AND_SET.ALIGN UP0, UR4, UR4 ;  /* 0x00000004000475e3 */ /* 0x000e640008000800 */
[----:B-1----:R-:W-:-:S04]  /*2240*/  PLOP3.LUT P0, PT, PT, PT, UP0, 0x80, 0x8 ;  /* 0x000000000008781c */ /* 0x002fc80003f0f008 */
[----:B------:R-:W-:-:S04]  /*2250*/  SEL R4, RZ, 0xffffffff, !P0 ;  /* 0xffffffffff047807 */ /* 0x000fc80004000000 */
[----:B------:R-:W-:Y:S01]  /*2260*/  ISETP.NE.AND P0, PT, R4, RZ, PT ;  /* 0x000000ff0400720c */ /* 0x000fe20003f05270 */
[----:B------:R-:W-:-:S12]  /*2270*/  IMAD.U32 R4, RZ, RZ, UR4 ;  /* 0x00000004ff047e24 */ /* 0x000fd8000f8e00ff */
[----:B------:R-:W-:Y:S05]  /*2280*/  @!P0 BRA `(.L_x_31) ;  /* 0xfffffffc00dc8947 */ /* 0x000fea000383ffff */
.L_x_30:
[C---:B------:R-:W-:Y:S01]  /*2290*/  VIADD R5, R4.reuse, 0x10 ;  /* 0x0000001004057836 */ /* 0x040fe20000000000 */
[----:B------:R-:W-:Y:S01]  /*22a0*/  UMOV UR4, 0x50 ;  /* 0x0000005000047882 */ /* 0x000fe20000000000 */
[----:B------:R-:W-:Y:S01]  /*22b0*/  SHF.L.U32 R3, R3, R4, RZ ;  /* 0x0000000403037219 */ /* 0x000fe200000006ff */
[----:B------:R-:W-:Y:S01]  /*22c0*/  ULEA UR4, UR12, UR4, 0x18 ;  /* 0x000000040c047291 */ /* 0x000fe2000f8ec0ff */
[----:B------:R-:W-:Y:S01]  /*22d0*/  IMAD.SHL.U32 R4, R4, 0x20, RZ ;  /* 0x0000002004047824 */ /* 0x000fe200078e00ff */
[----:B------:R-:W-:-:S04]  /*22e0*/  SHF.L.U32 R2, R2, R5, RZ ;  /* 0x0000000502027219 */ /* 0x000fc800000006ff */
[----:B------:R-:W-:-:S05]  /*22f0*/  LOP3.LUT R2, R2, R3, RZ, 0xfc, !PT ;  /* 0x0000000302027212 */ /* 0x000fca00078efcff */
[----:B------:R1:W-:Y:S04]  /*2300*/  ATOMS.OR RZ, [UR4], R2 ;  /* 0x00000002ffff798c */ /* 0x0003e8000b000004 */
[----:B------:R1:W-:Y:S01]  /*2310*/  STS [UR10+0xd0], R4 ;  /* 0x0000d004ff007988 */ /* 0x0003e2000800080a */
[----:B------:R-:W-:Y:S05]  /*2320*/  BRA `(.L_x_29) ;  /* 0x0000000000107947 */ /* 0x000fea0003800000 */
.L_x_28:
[----:B------:R-:W-:-:S05]  /*2330*/  MOV R2, 0xffffffff ;  /* 0xffffffff00027802 */ /* 0x000fca0000000f00 */
[----:B------:R1:W-:Y:S02]  /*2340*/  STS [UR10+0xd0], R2 ;  /* 0x0000d002ff007988 */ /* 0x0003e4000800080a */
[----:B-1----:R-:W-:Y:S02]  /*2350*/  MOV R2, 0x2370 ;  /* 0x0000237000027802 */ /* 0x002fe40000000f00 */
[----:B------:R-:W-:Y:S05]  /*2360*/  CALL.REL.NOINC `($__internal_1_$__cuda_sm10x_tcgen05_guardrail_trap_phase_invalid_during_alloc) ;  /* 0x0000008000347944 */ /* 0x000fea0003c00000 */
.L_x_29:
[----:B------:R-:W-:Y:S05]  /*2370*/  WARPSYNC.ALL ;  /* 0x0000000000007948 */ /* 0x000fea0003800000 */
[----:B------:R-:W-:Y:S01]  /*2380*/  NOP ;  /* 0x0000000000007918 */ /* 0x000fe20000000000 */
[----:B------:R-:W2:Y:S08]  /*2390*/  S2UR UR4, SR_CgaCtaId ;  /* 0x00000000000479c3 */ /* 0x000eb00000008800 */
[----:B------:R-:W-:Y:S06]  /*23a0*/  BAR.SYNC.DEFER_BLOCKING 0x5, 0x1a0 ;  /* 0x0146800000007b1d */ /* 0x000fec0000010000 */
[----:B------:R-:W-:Y:S01]  /*23b0*/  UMOV UR5, 0x400 ;  /* 0x0000040000057882 */ /* 0x000fe20000000000 */
[----:B------:R-:W3:Y:S01]  /*23c0*/  LDCU UR11, c[0x0][0x380] ;  /* 0x00007000ff0b77ac */ /* 0x000ee20008000800 */
[----:B------:R-:W-:Y:S01]  /*23d0*/  UMOV UR31, 0x40004040 ;  /* 0x40004040001f7882 */ /* 0x000fe20000000000 */
[----:B------:R-:W-:Y:S01]  /*23e0*/  UMOV UR29, 0x80004020 ;  /* 0x80004020001d7882 */ /* 0x000fe20000000000 */
[----:B--2---:R-:W-:-:S02]  /*23f0*/  ULEA UR4, UR4, UR5, 0x18 ;  /* 0x0000000504047291 */ /* 0x004fc4000f8ec0ff */
[----:B---3--:R-:W-:Y:S02]  /*2400*/  UIADD3 UR9, UPT, UPT, UR11, -0x1, URZ ;  /* 0xffffffff0b097890 */ /* 0x008fe4000fffe0ff */
[----:B------:R-:W-:Y:S02]  /*2410*/  UIADD3 UR6, UPT, UPT, UR4, 0xc400, URZ ;  /* 0x0000c40004067890 */ /* 0x000fe4000fffe0ff */
[----:B------:R-:W-:Y:S02]  /*2420*/  UIADD3 UR5, UPT, UPT, UR4, 0x12400, URZ ;  /* 0x0001240004057890 */ /* 0x000fe4000fffe0ff */
[----:B------:R-:W-:Y:S01]  /*2430*/  UIADD3 UR7, UPT, UPT, UR4, 0x18400, URZ ;  /* 0x0001840004077890 */ /* 0x000fe2000fffe0ff */
[----:B------:R-:W-:Y:S01]  /*2440*/  LDS R24, [UR4+0xd0] ;  /* 0x0000d004ff187984 */ /* 0x000fe20008000800 */
[----:B------:R-:W2:Y:S01]  /*2450*/  SYNCS.PHASECHK.TRANS64.TRYWAIT P0, [UR4], RZ ;  /* 0x000000ffff0075a7 */ /* 0x000ea20008001104 */
[----:B------:R-:W-:Y:S02]  /*2460*/  USHF.R.U32.HI UR8, URZ, 0x4, UR6 ;  /* 0x00000004ff087899 */ /* 0x000fe40008011606 */
[----:B------:R-:W-:-:S02]  /*2470*/  USHF.R.U32.HI UR6, URZ, 0x4, UR5 ;  /* 0x00000004ff067899 */ /* 0x000fc40008011605 */
[----:B------:R-:W-:Y:S02]  /*2480*/  USHF.R.U32.HI UR5, URZ, 0x4, UR7 ;  /* 0x00000004ff057899 */ /* 0x000fe40008011607 */
[----:B------:R-:W-:Y:S02]  /*2490*/  ULOP3.LUT UR6, UR6, 0x3fc0, URZ, 0xc0, !UPT ;  /* 0x00003fc006067892 */ /* 0x000fe4000f8ec0ff */
[----:B------:R-:W-:Y:S02]  /*24a0*/  ULOP3.LUT UR5, UR5, 0x3fc0, URZ, 0xc0, !UPT ;  /* 0x00003fc005057892 */ /* 0x000fe4000f8ec0ff */
[----:B------:R-:W-:Y:S02]  /*24b0*/  ULOP3.LUT UR28, UR8, 0x3fc0, URZ, 0xc0, !UPT ;  /* 0x00003fc0081c7892 */ /* 0x000fe4000f8ec0ff */
[----:B------:R-:W-:Y:S02]  /*24c0*/  ULOP3.LUT UR7, UR6, 0x10000, URZ, 0xfc, !UPT ;  /* 0x0001000006077892 */ /* 0x000fe4000f8efcff */
[----:B------:R-:W-:-:S02]  /*24d0*/  ULOP3.LUT UR6, UR5, 0x10000, URZ, 0xfc, !UPT ;  /* 0x0001000005067892 */ /* 0x000fc4000f8efcff */
[----:B------:R-:W-:Y:S02]  /*24e0*/  ULOP3.LUT UR8, UR28, 0x10000, URZ, 0xfc, !UPT ;  /* 0x000100001c087892 */ /* 0x000fe4000f8efcff */
[----:B------:R-:W-:Y:S01]  /*24f0*/  ULOP3.LUT UR5, UR5, 0x2000000, URZ, 0xfc, !UPT ;  /* 0x0200000005057892 */ /* 0x000fe2000f8efcff */
[----:B-1----:R-:W-:Y:S01]  /*2500*/  IMAD.U32 R4, RZ, RZ, UR7 ;  /* 0x00000007ff047e24 */ /* 0x002fe2000f8e00ff */
[----:B------:R-:W-:Y:S01]  /*2510*/  MOV R3, UR6 ;  /* 0x0000000600037c02 */ /* 0x000fe20008000f00 */
[----:B------:R-:W-:Y:S01]  /*2520*/  UIADD3 UR7, UPT, UPT, -UR11, URZ, URZ ;  /* 0x000000ff0b077290 */ /* 0x000fe2000fffe1ff */
[----:B------:R-:W-:Y:S01]  /*2530*/  IMAD.U32 R5, RZ, RZ, UR8 ;  /* 0x00000008ff057e24 */ /* 0x000fe2000f8e00ff */
[----:B------:R-:W-:Y:S01]  /*2540*/  UIADD3 UR6, UPT, UPT, UR4, 0x1e400, URZ ;  /* 0x0001e40004067890 */ /* 0x000fe2000fffe0ff */
[----:B------:R-:W-:Y:S01]  /*2550*/  IMAD.U32 R2, RZ, RZ, UR5 ;  /* 0x00000005ff027e24 */ /* 0x000fe2000f8e00ff */
[----:B------:R-:W1:Y:S01]  /*2560*/  SHFL.IDX PT, R4, R4, RZ, 0x1f ;  /* 0x00001fff04047589 */ /* 0x000e6200000e0000 */
[----:B------:R-:W-:-:S02]  /*2570*/  USHF.R.S32.HI UR5, URZ, 0x1f, UR9 ;  /* 0x0000001fff057899 */ /* 0x000fc40008011409 */
[----:B------:R-:W-:Y:S01]  /*2580*/  USHF.R.S32.HI UR7, URZ, 0x1f, UR7 ;  /* 0x0000001fff077899 */ /* 0x000fe20008011407 */
[----:B------:R-:W3:Y:S01]  /*2590*/  SHFL.IDX PT, R5, R5, RZ, 0x1f ;  /* 0x00001fff05057589 */ /* 0x000ee200000e0000 */
[----:B------:R-:W-:Y:S02]  /*25a0*/  UISETP.GT.AND UP0, UPT, UR11, URZ, UPT ;  /* 0x000000ff0b00728c */ /* 0x000fe4000bf04270 */
[----:B------:R-:W-:Y:S01]  /*25b0*/  USHF.R.U32.HI UR8, URZ, 0x4, UR6 ;  /* 0x00000004ff087899 */ /* 0x000fe20008011606 */
[----:B------:R-:W4:Y:S01]  /*25c0*/  SHFL.IDX PT, R3, R3, RZ, 0x1f ;  /* 0x00001fff03037589 */ /* 0x000f2200000e0000 */
[----:B------:R-:W-:Y:S02]  /*25d0*/  ULEA.HI UR6, UR5, UR9, URZ, 0x7 ;  /* 0x0000000905067291 */ /* 0x000fe4000f8f38ff */
[----:B------:R-:W-:Y:S01]  /*25e0*/  ULEA.HI UR5, UR7, -UR11, URZ, 0x7 ;  /* 0x8000000b07057291 */ /* 0x000fe2000f8f38ff */
[----:B------:R-:W5:Y:S01]  /*25f0*/  SHFL.IDX PT, R2, R2, RZ, 0x1f ;  /* 0x00001fff02027589 */ /* 0x000f6200000e0000 */
[----:B------:R-:W-:-:S02]  /*2600*/  ULOP3.LUT UR7, UR8, 0x3fc0, URZ, 0xc0, !UPT ;  /* 0x00003fc008077892 */ /* 0x000fc4000f8ec0ff */
[----:B------:R-:W-:Y:S02]  /*2610*/  USHF.R.S32.HI UR5, URZ, 0x7, UR5 ;  /* 0x00000007ff057899 */ /* 0x000fe40008011405 */
[----:B------:R-:W-:Y:S02]  /*2620*/  USHF.R.S32.HI UR34, URZ, 0x7, UR6 ;  /* 0x00000007ff227899 */ /* 0x000fe40008011406 */
[----:B------:R-:W-:Y:S02]  /*2630*/  ULOP3.LUT UR30, UR7, 0x4000000, URZ, 0xfc, !UPT ;  /* 0x04000000071e7892 */ /* 0x000fe4000f8efcff */
[----:B------:R-:W-:Y:S02]  /*2640*/  ULOP3.LUT UR28, UR28, 0x2000000, URZ, 0xfc, !UPT ;  /* 0x020000001c1c7892 */ /* 0x000fe4000f8efcff */
[----:B------:R-:W-:Y:S01]  /*2650*/  @!UP0 ULOP3.LUT UR34, URZ, UR5, URZ, 0x33, !UPT ;  /* 0x00000005ff228292 */ /* 0x000fe2000f8e33ff */
[----:B-1----:R-:W-:Y:S02]  /*2660*/  R2UR UR39, R4 ;  /* 0x00000000042772ca */ /* 0x002fe400000e0000 */
[----:B---3--:R-:W-:Y:S01]  /*2670*/  R2UR UR37, R5 ;  /* 0x00000000052572ca */ /* 0x008fe200000e0000 */
[----:B------:R-:W-:Y:S01]  /*2680*/  HFMA2 R5, -RZ, RZ, -0.0 , 0 ;  /* 0x80000000ff057431 */ /* 0x000fe200000001ff */
[----:B----4-:R-:W-:-:S02]  /*2690*/  R2UR UR41, R3 ;  /* 0x00000000032972ca */ /* 0x010fc400000e0000 */
[----:B-----5:R-:W-:Y:S01]  /*26a0*/  R2UR UR35, R2 ;  /* 0x00000000022372ca */ /* 0x020fe200000e0000 */
[----:B--2---:R-:W-:-:S14]  /*26b0*/  @!P0 BRA `(.L_x_32) ;  /* 0x0000007000d88947 */ /* 0x004fdc0003800000 */
.L_x_106:
[----:B------:R-:W2:Y:S01]  /*26c0*/  SYNCS.PHASECHK.TRANS64.TRYWAIT P0, [UR4+0x68], R5 ;  /* 0x00006805ff0075a7 */ /* 0x000ea20008001104 */
[----:B-1----:R-:W-:Y:S01]  /*26d0*/  CS2R R2, SRZ ;  /* 0x0000000000027805 */ /* 0x002fe2000001ff00 */
[----:B--2---:R-:W-:Y:S06]  /*26e0*/  @!P0 BRA `(.L_x_33) ;  /* 0x0000007000e48947 */ /* 0x004fec0003800000 */
.L_x_108:
[----:B------:R-:W-:Y:S01]  /*26f0*/  UIADD3 UR5, UPT, UPT, UR4, 0x400, URZ ;  /* 0x0000040004057890 */ /* 0x000fe2000fffe0ff */
[----:B------:R-:W-:Y:S01]  /*2700*/  R2UR UR44, R3 ;  /* 0x00000000032c72ca */ /* 0x000fe200000e0000 */
[----:B------:R-:W-:Y:S01]  /*2710*/  UIADD3 UR26, UPT, UPT, UR37, 0x2, URZ ;  /* 0x00000002251a7890 */ /* 0x000fe2000fffe0ff */
[----:B------:R-:W-:Y:S01]  /*2720*/  R2UR UR43, R2 ;  /* 0x00000000022b72ca */ /* 0x000fe200000e0000 */
[----:B------:R-:W-:Y:S01]  /*2730*/  USHF.R.U32.HI UR5, URZ, 0x4, UR5 ;  /* 0x00000004ff057899 */ /* 0x000fe20008011605 */
[----:B------:R-:W-:Y:S01]  /*2740*/  CS2R R2, SRZ ;  /* 0x0000000000027805 */ /* 0x000fe2000001ff00 */
[----:B------:R-:W-:Y:S02]  /*2750*/  UIADD3 UR22, UPT, UPT, UR37, 0x200, URZ ;  /* 0x0000020025167890 */ /* 0x000fe4000fffe0ff */
[----:B------:R-:W-:Y:S02]  /*2760*/  ULOP3.LUT UR5, UR5, 0x3fc0, URZ, 0xc0, !UPT ;  /* 0x00003fc005057892 */ /* 0x000fe4000f8ec0ff */
[----:B------:R-:W-:Y:S01]  /*2770*/  UIADD3 UR18, UPT, UPT, UR37, 0x202, URZ ;  /* 0x0000020225127890 */ /* 0x000fe2000fffe0ff */
[C---:B------:R-:W-:Y:S01]  /*2780*/  R2UR UR42, R3.reuse ;  /* 0x00000000032a72ca */ /* 0x040fe200000e0000 */
[----:B------:R-:W-:Y:S01]  /*2790*/  ULOP3.LUT UR6, UR5, 0x10000, URZ, 0xfc, !UPT ;  /* 0x0001000005067892 */ /* 0x000fe2000f8efcff */
[C---:B------:R-:W-:Y:S01]  /*27a0*/  R2UR UR40, R2.reuse ;  /* 0x00000000022872ca */ /* 0x040fe200000e0000 */
[----:B------:R-:W-:Y:S01]  /*27b0*/  UIADD3 UR14, UPT, UPT, UR37, 0x400, URZ ;  /* 0x00000400250e7890 */ /* 0x000fe2000fffe0ff */
[----:B------:R-:W-:Y:S01]  /*27c0*/  R2UR UR38, R3 ;  /* 0x00000000032672ca */ /* 0x000fe200000e0000 */
[----:B------:R-:W-:Y:S01]  /*27d0*/  UIADD3 UR24, UPT, UPT, UR6, 0x2, URZ ;  /* 0x0000000206187890 */ /* 0x000fe2000fffe0ff */
[----:B------:R-:W-:Y:S01]  /*27e0*/  R2UR UR36, R2 ;  /* 0x00000000022472ca */ /* 0x000fe200000e0000 */
[----:B------:R-:W-:-:S02]  /*27f0*/  UIADD3 UR20, UPT, UPT, UR6, 0x200, URZ ;  /* 0x0000020006147890 */ /* 0x000fc4000fffe0ff */
[----:B------:R-:W-:Y:S02]  /*2800*/  UIADD3 UR16, UPT, UPT, UR6, 0x202, URZ ;  /* 0x0000020206107890 */ /* 0x000fe4000fffe0ff */
[----:B------:R-:W-:Y:S02]  /*2810*/  UIADD3 UR12, UPT, UPT, UR6, 0x400, URZ ;  /* 0x00000400060c7890 */ /* 0x000fe4000fffe0ff */
[----:B------:R-:W-:Y:S02]  /*2820*/  UIADD3 UR10, UPT, UPT, UR37, 0x402, URZ ;  /* 0x00000402250a7890 */ /* 0x000fe4000fffe0ff */
[----:B------:R-:W-:Y:S02]  /*2830*/  UIADD3 UR8, UPT, UPT, UR6, 0x402, URZ ;  /* 0x0000040206087890 */ /* 0x000fe4000fffe0ff */
[----:B------:R-:W-:Y:S01]  /*2840*/  UIADD3 UR5, UPT, UPT, UR4, 0x60, URZ ;  /* 0x0000006004057890 */ /* 0x000fe2000fffe0ff */
[----:B------:R-:W-:Y:S01]  /*2850*/  UMOV UR56, 0x0 ;  /* 0x0000000000387882 */ /* 0x000fe20000000000 */
[----:B------:R-:W-:Y:S01]  /*2860*/  UMOV UR57, 0x8200490 ;  /* 0x0820049000397882 */ /* 0x000fe20000000000 */
[----:B------:R-:W-:Y:S01]  /*2870*/  UMOV UR32, UR37 ;  /* 0x0000002500207c82 */ /* 0x000fe20008000000 */
[----:B------:R-:W-:Y:S01]  /*2880*/  UMOV UR33, 0x80004020 ;  /* 0x8000402000217882 */ /* 0x000fe20000000000 */
        /* <DEDUP_REMOVED lines=9> */
[----:B------:R2:W-:Y:S01]  /*2920*/  UTCHMMA gdesc[UR32], gdesc[UR6], tmem[UR44], tmem[UR56], idesc[UR57], !UPT ;  /* 0x00ff3806200075ea */ /* 0x0005e2000f80002c */
[----:B------:R-:W-:Y:S01]  /*2930*/  UMOV UR50, 0x0 ;  /* 0x0000000000327882 */ /* 0x000fe20000000000 */
[----:B------:R-:W-:Y:S01]  /*2940*/  UMOV UR51, 0x8200490 ;  /* 0x0820049000337882 */ /* 0x000fe20000000000 */
[----:B------:R-:W-:Y:S01]  /*2950*/  UMOV UR19, 0x80004020 ;  /* 0x8000402000137882 */ /* 0x000fe20000000000 */
[----:B------:R-:W-:Y:S01]  /*2960*/  UMOV UR17, 0x80004020 ;  /* 0x8000402000117882 */ /* 0x000fe20000000000 */
[----:B------:R2:W-:Y:S01]  /*2970*/  UTCHMMA gdesc[UR26], gdesc[UR24], tmem[UR43], tmem[UR54], idesc[UR55], UPT ;  /* 0x00ff36181a0075ea */ /* 0x0005e2000b80002b */
        /* <DEDUP_REMOVED lines=10> */
[----:B------:R2:W-:Y:S01]  /*2a20*/  UTCHMMA gdesc[UR14], gdesc[UR12], tmem[UR38], tmem[UR48], idesc[UR49], UPT ;  /* 0x00ff300c0e0075ea */ /* 0x0005e2000b800026 */
[----:B------:R2:W-:Y:S01]  /*2a30*/  UTCHMMA gdesc[UR10], gdesc[UR8], tmem[UR36], tmem[UR46], idesc[UR47], UPT ;  /* 0x00ff2e080a0075ea */ /* 0x0005e2000b800024 */
[----:B------:R2:W-:Y:S01]  /*2a40*/  UTCBAR [UR5], URZ ;  /* 0x000000ff050073e9 */ /* 0x0005e200080000ff */
[----:B------:R-:W3:Y:S02]  /*2a50*/  SYNCS.PHASECHK.TRANS64.TRYWAIT P0, [UR4+0x20], RZ ;  /* 0x000020ffff0075a7 */ /* 0x000ee40008001104 */
[----:B--23--:R-:W-:Y:S05]  /*2a60*/  @!P0 BRA `(.L_x_34) ;  /* 0x0000007000248947 */ /* 0x00cfea0003800000 */
.L_x_110:
[----:B------:R-:W3:Y:S02]  /*2a70*/  SYNCS.PHASECHK.TRANS64.TRYWAIT P0, [UR4+0x78], R5 ;  /* 0x00007805ff0075a7 */ /* 0x000ee40008001104 */
[----:B---3--:R-:W-:Y:S05]  /*2a80*/  @!P0 BRA `(.L_x_35) ;  /* 0x0000007000348947 */ /* 0x008fea0003800000 */
.L_x_112:
[----:B------:R-:W3:Y:S01]  /*2a90*/  SYNCS.PHASECHK.TRANS64.TRYWAIT P0, [UR4+0xb8], R5 ;  /* 0x0000b805ff0075a7 */ /* 0x000ee20008001104 */
[----:B------:R-:W-:Y:S01]  /*2aa0*/  HFMA2 R3, -RZ, RZ, 0, 1.33514404296875e-05 ;  /* 0x000000e0ff037431 */ /* 0x000fe200000001ff */
[----:B-12---:R-:W-:Y:S01]  /*2ab0*/  MOV R2, 0xe0 ;  /* 0x000000e000027802 */ /* 0x006fe20000000f00 */
[----:B---3--:R-:W-:Y:S06]  /*2ac0*/  @!P0 BRA `(.L_x_36) ;  /* 0x0000007000448947 */ /* 0x008fec0003800000 */
.L_x_114:
[----:B------:R-:W-:Y:S01]  /*2ad0*/  R2UR UR44, R3 ;  /* 0x00000000032c72ca */ /* 0x000fe200000e0000 */
[----:B------:R-:W-:Y:S01]  /*2ae0*/  IMAD.MOV.U32 R3, RZ, RZ, 0xe0 ;  /* 0x000000e0ff037424 */ /* 0x000fe200078e00ff */
[----:B------:R-:W-:Y:S01]  /*2af0*/  R2UR UR43, R2 ;  /* 0x00000000022b72ca */ /* 0x000fe200000e0000 */
[----:B------:R-:W-:Y:S01]  /*2b00*/  IMAD.MOV.U32 R2, RZ, RZ, 0xe0 ;  /* 0x000000e0ff027424 */ /* 0x000fe200078e00ff */
[----:B------:R-:W-:Y:S01]  /*2b10*/  UIADD3 UR24, UPT, UPT, UR39, 0x2, URZ ;  /* 0x0000000227187890 */ /* 0x000fe2000fffe0ff */
[----:B------:R-:W-:Y:S01]  /*2b20*/  IMAD.MOV.U32 R5, RZ, RZ, RZ ;  /* 0x000000ffff057224 */ /* 0x000fe200078e00ff */
[C---:B------:R-:W-:Y:S01]  /*2b30*/  R2UR UR42, R3.reuse ;  /* 0x00000000032a72ca */ /* 0x040fe200000e0000 */
[----:B------:R-:W-:Y:S01]  /*2b40*/  UIADD3 UR22, UPT, UPT, UR41, 0x2, URZ ;  /* 0x0000000229167890 */ /* 0x000fe2000fffe0ff */
[C---:B------:R-:W-:Y:S01]  /*2b50*/  R2UR UR40, R2.reuse ;  /* 0x00000000022872ca */ /* 0x040fe200000e0000 */
[----:B------:R-:W-:Y:S01]  /*2b60*/  UIADD3 UR20, UPT, UPT, UR39, 0x200, URZ ;  /* 0x0000020027147890 */ /* 0x000fe2000fffe0ff */
[----:B------:R-:W-:Y:S01]  /*2b70*/  R2UR UR38, R3 ;  /* 0x00000000032672ca */ /* 0x000fe200000e0000 */
[----:B------:R-:W-:Y:S01]  /*2b80*/  UIADD3 UR18, UPT, UPT, UR41, 0x200, URZ ;  /* 0x0000020029127890 */ /* 0x000fe2000fffe0ff */
[----:B------:R-:W-:Y:S01]  /*2b90*/  R2UR UR36, R2 ;  /* 0x00000000022472ca */ /* 0x000fe200000e0000 */
[----:B------:R-:W-:Y:S01]  /*2ba0*/  UIADD3 UR16, UPT, UPT, UR39, 0x202, URZ ;  /* 0x0000020227107890 */ /* 0x000fe2000fffe0ff */
[----:B-1----:R-:W-:Y:S01]  /*2bb0*/  IMAD.MOV.U32 R4, RZ, RZ, 0x80 ;  /* 0x00000080ff047424 */ /* 0x002fe200078e00ff */
[----:B------:R-:W-:Y:S01]  /*2bc0*/  UIADD3 UR14, UPT, UPT, UR41, 0x202, URZ ;  /* 0x00000202290e7890 */ /* 0x000fe2000fffe0ff */
[----:B------:R-:W-:Y:S01]  /*2bd0*/  IMAD.MOV.U32 R3, RZ, RZ, 0x8 ;  /* 0x00000008ff037424 */ /* 0x000fe200078e00ff */
[----:B------:R-:W-:Y:S01]  /*2be0*/  UIADD3 UR12, UPT, UPT, UR39, 0x400, URZ ;  /* 0x00000400270c7890 */ /* 0x000fe2000fffe0ff */
[----:B------:R-:W-:Y:S01]  /*2bf0*/  IMAD.MOV.U32 R2, RZ, RZ, 0x80 ;  /* 0x00000080ff027424 */ /* 0x000fe200078e00ff */
[----:B------:R-:W-:-:S02]  /*2c00*/  UIADD3 UR10, UPT, UPT, UR41, 0x400, URZ ;  /* 0x00000400290a7890 */ /* 0x000fc4000fffe0ff */
[----:B------:R-:W-:Y:S02]  /*2c10*/  UIADD3 UR8, UPT, UPT, UR39, 0x402, URZ ;  /* 0x0000040227087890 */ /* 0x000fe4000fffe0ff */
[----:B------:R-:W-:Y:S02]  /*2c20*/  UIADD3 UR6, UPT, UPT, UR41, 0x402, URZ ;  /* 0x0000040229067890 */ /* 0x000fe4000fffe0ff */
[----:B------:R-:W-:Y:S01]  /*2c30*/  UIADD3 UR5, UPT, UPT, UR4, 0x70, URZ ;  /* 0x0000007004057890 */ /* 0x000fe2000fffe0ff */
[----:B------:R-:W-:Y:S01]  /*2c40*/  UMOV UR56, 0x0 ;  /* 0x0000000000387882 */ /* 0x000fe20000000000 */
[----:B------:R-:W-:Y:S01]  /*2c50*/  UMOV UR57, 0x8200490 ;  /* 0x0820049000397882 */ /* 0x000fe20000000000 */
[----:B------:R-:W-:Y:S01]  /*2c60*/  UMOV UR32, UR39 ;  /* 0x0000002700207c82 */ /* 0x000fe20008000000 */
        /* <DEDUP_REMOVED lines=30> */
[----:B------:R-:W2:Y:S02]  /*2e50*/  SYNCS.PHASECHK.TRANS64.TRYWAIT P0, [UR4+0x68], RZ ;  /* 0x000068ffff0075a7 */ /* 0x000ea40008001104 */
[----:B-12---:R-:W-:Y:S05]  /*2e60*/  @!P0 BRA `(.L_x_37) ;  /* 0x0000006c007c8947 */ /* 0x006fea0003800000 */
.L_x_116:
[----:B------:R-:W-:Y:S01]  /*2e70*/  R2UR UR43, R3 ;  /* 0x00000000032b72ca */ /* 0x000fe200000e0000 */
[----:B------:R-:W-:Y:S01]  /*2e80*/  IMAD.MOV.U32 R3, RZ, RZ, 0x18 ;  /* 0x00000018ff037424 */ /* 0x000fe200078e00ff */
        /* <DEDUP_REMOVED lines=13> */
[----:B------:R-:W-:Y:S01]  /*2f60*/  UIADD3 UR6, UPT, UPT, UR35, 0x40, URZ ;  /* 0x0000004023067890 */ /* 0x000fe2000fffe0ff */
[----:B------:R-:W-:Y:S01]  /*2f70*/  R2UR UR38, R2 ;  /* 0x00000000022672ca */ /* 0x000fe200000e0000 */
[----:B------:R-:W-:Y:S01]  /*2f80*/  UIADD3 UR20, UPT, UPT, UR35, 0x80, URZ ;  /* 0x0000008023147890 */ /* 0x000fe2000fffe0ff */
[----:B------:R-:W-:Y:S01]  /*2f90*/  R2UR UR24, R3 ;  /* 0x00000000031872ca */ /* 0x000fe200000e0000 */
[----:B------:R-:W-:Y:S01]  /*2fa0*/  IMAD.MOV.U32 R3, RZ, RZ, 0x38 ;  /* 0x00000038ff037424 */ /* 0x000fe200078e00ff */
[----:B------:R-:W-:Y:S01]  /*2fb0*/  R2UR UR32, R5 ;  /* 0x00000000052072ca */ /* 0x000fe200000e0000 */
[----:B------:R-:W-:Y:S01]  /*2fc0*/  UIADD3 UR16, UPT, UPT, UR35, 0xc0, URZ ;  /* 0x000000c023107890 */ /* 0x000fe2000fffe0ff */
[----:B------:R-:W-:Y:S01]  /*2fd0*/  R2UR UR33, R4 ;  /* 0x00000000042172ca */ /* 0x000fe200000e0000 */
[----:B------:R-:W-:Y:S01]  /*2fe0*/  UIADD3 UR14, UPT, UPT, UR35, 0x100, URZ ;  /* 0x00000100230e7890 */ /* 0x000fe2000fffe0ff */
[C---:B------:R-:W-:Y:S01]  /*2ff0*/  R2UR UR27, R2.reuse ;  /* 0x00000000021b72ca */ /* 0x040fe200000e0000 */
[----:B------:R-:W-:Y:S01]  /*3000*/  UIADD3 UR12, UPT, UPT, UR35, 0x140, URZ ;  /* 0x00000140230c7890 */ /* 0x000fe2000fffe0ff */
[C---:B------:R-:W-:Y:S01]  /*3010*/  R2UR UR25, R2.reuse ;  /* 0x00000000021972ca */ /* 0x040fe200000e0000 */
[----:B------:R-:W-:Y:S01]  /*3020*/  UIADD3 UR10, UPT, UPT, UR35, 0x180, URZ ;  /* 0x00000180230a7890 */ /* 0x000fe2000fffe0ff */
[----:B------:R-:W-:Y:S01]  /*3030*/  R2UR UR22, R3 ;  /* 0x00000000031672ca */ /* 0x000fe200000e0000 */
[----:B------:R-:W-:Y:S01]  /*3040*/  UMOV UR62, 0x0 ;  /* 0x00000000003e7882 */ /* 0x000fe20000000000 */
[----:B------:R-:W-:Y:S01]  /*3050*/  R2UR UR23, R2 ;  /* 0x00000000021772ca */ /* 0x000fe200000e0000 */
[----:B------:R-:W-:Y:S01]  /*3060*/  UMOV UR63, 0x8190490 ;  /* 0x08190490003f7882 */ /* 0x000fe20000000000 */
[----:B------:R-:W-:Y:S01]  /*3070*/  UIADD3 UR8, UPT, UPT, UR35, 0x1c0, URZ ;  /* 0x000001c023087890 */ /* 0x000fe2000fffe0ff */
[----:B------:R-:W-:Y:S01]  /*3080*/  IMAD.MOV.U32 R23, RZ, RZ, RZ ;  /* 0x000000ffff177224 */ /* 0x000fe200078e00ff */
[----:B------:R-:W-:Y:S01]  /*3090*/  UMOV UR18, UR35 ;  /* 0x0000002300127c82 */ /* 0x000fe20008000000 */
[----:B------:R-:W-:Y:S01]  /*30a0*/  UMOV UR19, 0x80004020 ;  /* 0x8000402000137882 */ /* 0x000fe20000000000 */
[----:B------:R-:W-:Y:S01]  /*30b0*/  UMOV UR60, 0x0 ;  /* 0x00000000003c7882 */ /* 0x000fe20000000000 */
[----:B------:R-:W-:Y:S01]  /*30c0*/  UMOV UR61, 0x8190490 ;  /* 0x08190490003d7882 */ /* 0x000fe20000000000 */
[----:B------:R-:W-:Y:S01]  /*30d0*/  UIADD3 UR5, UPT, UPT, UR4, 0x28, URZ ;  /* 0x0000002804057890 */ /* 0x000fe2000fffe0ff */
[----:B------:R2:W-:Y:S01]  /*30e0*/  UTCHMMA tmem[UR45], gdesc[UR18], tmem[UR46], tmem[UR62], idesc[UR63], !UPT ;  /* 0x00ff3e122d0079ea */ /* 0x0005e2000f80002e */
[----:B------:R-:W-:Y:S01]  /*30f0*/  UMOV UR7, 0x80004020 ;  /* 0x8000402000077882 */ /* 0x000fe20000000000 */
[----:B------:R-:W-:Y:S01]  /*3100*/  UMOV UR58, 0x0 ;  /* 0x00000000003a7882 */ /* 0x000fe20000000000 */
[----:B------:R-:W-:Y:S01]  /*3110*/  UMOV UR59, 0x8190490 ;  /* 0x08190490003b7882 */ /* 0x000fe20000000000 */
[----:B------:R-:W-:Y:S01]  /*3120*/  UMOV UR21, 0x80004020 ;  /* 0x8000402000157882 */ /* 0x000fe20000000000 */
[----:B------:R-:W-:Y:S01]  /*3130*/  UMOV UR56, 0x0 ;  /* 0x0000000000387882 */ /* 0x000fe20000000000 */
[----:B------:R-:W-:Y:S01]  /*3140*/  UMOV UR57, 0x8190490 ;  /* 0x0819049000397882 */ /* 0x000fe20000000000 */
[----:B------:R-:W-:Y:S01]  /*3150*/  UMOV UR17, 0x80004020 ;  /* 0x8000402000117882 */ /* 0x000fe20000000000 */
[----:B------:R3:W-:Y:S01]  /*3160*/  UTCHMMA tmem[UR43], gdesc[UR6], tmem[UR44], tmem[UR60], idesc[UR61], UPT ;  /* 0x00ff3c062b0079ea */ /* 0x0007e2000b80002c */
        /* <DEDUP_REMOVED lines=16> */
[----:B------:R4:W-:Y:S01]  /*3270*/  UTCHMMA tmem[UR24], gdesc[UR10], tmem[UR25], tmem[UR50], idesc[UR51], UPT ;  /* 0x00ff320a180079ea */ /* 0x0009e2000b800019 */
[----:B------:R4:W-:Y:S01]  /*3280*/  UTCHMMA tmem[UR22], gdesc[UR8], tmem[UR23], tmem[UR48], idesc[UR49], UPT ;  /* 0x00ff3008160079ea */ /* 0x0009e2000b800017 */
[----:B------:R4:W-:Y:S01]  /*3290*/  UTCBAR [UR5], URZ ;  /* 0x000000ff050073e9 */ /* 0x0009e200080000ff */
[----:B------:R-:W-:Y:S01]  /*32a0*/  UISETP.GE.AND UP0, UPT, UR34, 0x1, UPT ;  /* 0x000000012200788c */ /* 0x000fe2000bf06270 */
[----:B--2---:R-:W-:Y:S01]  /*32b0*/  UMOV UR18, URZ ;  /* 0x000000ff00127c82 */ /* 0x004fe20008000000 */
[----:B---3--:R-:W-:-:S07]  /*32c0*/  UMOV UR6, URZ ;  /* 0x000000ff00067c82 */ /* 0x008fce0008000000 */
[----:B------:R-:W-:Y:S05]  /*32d0*/  BRA.U !UP0, `(.L_x_38) ;  /* 0x0000001908a07547 */ /* 0x000fea000b800000 */
[----:B----4-:R-:W-:Y:S01]  /*32e0*/  UIADD3 UR10, UPT, UPT, UR28, 0x40, URZ ;  /* 0x000000401c0a7890 */ /* 0x010fe2000fffe0ff */
[----:B------:R-:W-:Y:S01]  /*32f0*/  MOV.SPILL R2, UR21 ;  /* 0x0000001500027c02 */ /* 0x000fe20009000f00 */
[----:B------:R-:W-:Y:S01]  /*3300*/  UIADD3 UR22, UPT, UPT, UR30, 0x180, URZ ;  /* 0x000001801e167890 */ /* 0x000fe2000fffe0ff */
[----:B------:R-:W-:Y:S01]  /*3310*/  MOV.SPILL R19, UR17 ;  /* 0x0000001100137c02 */ /* 0x000fe20009000f00 */
[----:B------:R-:W-:Y:S01]  /*3320*/  UMOV UR17, UR21 ;  /* 0x0000001500117c82 */ /* 0x000fe20008000000 */
[----:B------:R-:W-:Y:S01]  /*3330*/  R2UR.FILL UR21, R2 ;  /* 0x00000000021572ca */ /* 0x000fe200004e0000 */
[----:B------:R-:W-:Y:S01]  /*3340*/  UIADD3 UR14, UPT, UPT, UR30, 0x300, URZ ;  /* 0x000003001e0e7890 */ /* 0x000fe2000fffe0ff */
[----:B------:R-:W-:Y:S01]  /*3350*/  MOV.SPILL R2, UR10 ;  /* 0x0000000a00027c02 */ /* 0x000fe20009000f00 */
[----:B------:R-:W-:Y:S01]  /*3360*/  UIADD3 UR10, UPT, UPT, UR4, 0x60, URZ ;  /* 0x00000060040a7890 */ /* 0x000fe2000fffe0ff */
[----:B------:R-:W-:Y:S01]  /*3370*/  IMAD.U32 R50, RZ, RZ, UR22 ;  /* 0x00000016ff327e24 */ /* 0x000fe2000f8e00ff */
[----:B------:R-:W-:Y:S01]  /*3380*/  UIADD3 UR6, UPT, UPT, UR30, 0x80, URZ ;  /* 0x000000801e067890 */ /* 0x000fe2000fffe0ff */
[----:B------:R-:W-:Y:S01]  /*3390*/  MOV.SPILL R26, UR15 ;  /* 0x0000000f001a7c02 */ /* 0x000fe20009000f00 */
[----:B------:R-:W-:Y:S01]  /*33a0*/  UIADD3 UR12, UPT, UPT, UR30, 0x380, URZ ;  /* 0x000003801e0c7890 */ /* 0x000fe2000fffe0ff */
[----:B------:R-:W-:Y:S01]  /*33b0*/  MOV.SPILL R25, UR14 ;  /* 0x0000000e00197c02 */ /* 0x000fe20009000f00 */
[----:B------:R-:W-:Y:S01]  /*33c0*/  IMAD.U32 R4, RZ, RZ, UR10 ;  /* 0x0000000aff047e24 */ /* 0x000fe2000f8e00ff */
[----:B------:R-:W-:Y:S01]  /*33d0*/  UMOV UR10, UR37 ;  /* 0x00000025000a7c82 */ /* 0x000fe20008000000 */
[----:B------:R-:W-:Y:S01]  /*33e0*/  R2UR UR14, R50 ;  /* 0x00000000320e72ca */ /* 0x000fe200000e0000 */
[----:B------:R-:W-:Y:S01]  /*33f0*/  IMAD.U32 R36, RZ, RZ, UR10 ;  /* 0x0000000aff247e24 */ /* 0x000fe2000f8e00ff */
[----:B------:R-:W-:Y:S01]  /*3400*/  R2UR UR15, R51 ;  /* 0x00000000330f72ca */ /* 0x000fe200000e0000 */
[----:B------:R-:W-:Y:S01]  /*3410*/  UMOV UR10, UR39 ;  /* 0x00000027000a7c82 */ /* 0x000fe20008000000 */
[----:B------:R-:W-:Y:S01]  /*3420*/  MOV.SPILL R28, UR31 ;  /* 0x0000001f001c7c02 */ /* 0x000fe20009000f00 */
[----:B------:R-:W-:Y:S01]  /*3430*/  UIADD3 UR20, UPT, UPT, UR30, 0x200, URZ ;  /* 0x000002001e147890 */ /* 0x000fe2000fffe0ff */
[----:B------:R-:W-:Y:S01]  /*3440*/  MOV.SPILL R29, UR12 ;  /* 0x0000000c001d7c02 */ /* 0x000fe20009000f00 */
[----:B------:R-:W-:Y:S01]  /*3450*/  UIADD3 UR16, UPT, UPT, UR30, 0x280, URZ ;  /* 0x000002801e107890 */ /* 0x000fe2000fffe0ff */
[----:B------:R-:W-:Y:S01]  /*3460*/  MOV R34, UR10 ;  /* 0x0000000a00227c02 */ /* 0x000fe20008000f00 */
[----:B------:R-:W-:Y:S01]  /*3470*/  UMOV UR31, UR9 ;  /* 0x00000009001f7c82 */ /* 0x000fe20008000000 */
[----:B------:R-:W-:Y:S01]  /*3480*/  MOV.SPILL R3, UR23 ;  /* 0x0000001700037c02 */ /* 0x000fe20009000f00 */
[----:B------:R-:W-:Y:S01]  /*3490*/  UMOV UR12, UR6 ;  /* 0x00000006000c7c82 */ /* 0x000fe20008000000 */
[----:B------:R-:W-:Y:S01]  /*34a0*/  UIADD3 UR9, UPT, UPT, UR4, 0xb0, URZ ;  /* 0x000000b004097890 */ /* 0x000fe2000fffe0ff */
[----:B------:R-:W-:Y:S01]  /*34b0*/  MOV.SPILL R38, UR13 ;  /* 0x0000000d00267c02 */ /* 0x000fe20009000f00 */
[----:B------:R-:W-:Y:S01]  /*34c0*/  UMOV UR10, UR41 ;  /* 0x00000029000a7c82 */ /* 0x000fe20008000000 */
[----:B------:R-:W-:Y:S01]  /*34d0*/  UIADD3 UR6, UPT, UPT, UR4, 0x88, URZ ;  /* 0x0000008804067890 */ /* 0x000fe2000fffe0ff */
[----:B------:R-:W-:Y:S01]  /*34e0*/  IMAD.U32 R32, RZ, RZ, UR10 ;  /* 0x0000000aff207e24 */ /* 0x000fe2000f8e00ff */
[----:B------:R-:W-:Y:S01]  /*34f0*/  UIADD3 UR8, UPT, UPT, UR30, 0x100, URZ ;  /* 0x000001001e087890 */ /* 0x000fe2000fffe0ff */
[----:B------:R-:W-:Y:S01]  /*3500*/  R2UR.FILL UR23, R3 ;  /* 0x00000000031772ca */ /* 0x000fe200004e0000 */
[----:B------:R-:W-:Y:S01]  /*3510*/  UMOV UR10, UR35 ;  /* 0x00000023000a7c82 */ /* 0x000fe20008000000 */
[----:B------:R-:W-:Y:S01]  /*3520*/  MOV.SPILL R18, UR16 ;  /* 0x0000001000127c02 */ /* 0x000fe20009000f00 */
[----:B------:R-:W-:Y:S01]  /*3530*/  UMOV UR13, UR7 ;  /* 0x00000007000d7c82 */ /* 0x000fe20008000000 */
[----:B------:R-:W-:Y:S01]  /*3540*/  MOV.SPILL R3, UR11 ;  /* 0x0000000b00037c02 */ /* 0x000fe20009000f00 */
[----:B------:R-:W-:Y:S01]  /*3550*/  UMOV UR16, UR20 ;  /* 0x0000001400107c82 */ /* 0x000fe20008000000 */
[----:B------:R-:W-:Y:S01]  /*3560*/  MOV R30, UR10 ;  /* 0x0000000a001e7c02 */ /* 0x000fe20008000f00 */
[----:B------:R-:W-:Y:S01]  /*3570*/  IMAD.U32 R4, RZ, RZ, UR9 ;  /* 0x00000009ff047e24 */ /* 0x000fe2000f8e00ff */
[----:B------:R-:W-:Y:S01]  /*3580*/  UMOV UR11, 0x80004020 ;  /* 0x80004020000b7882 */ /* 0x000fe20000000000 */
[----:B------:R-:W-:Y:S01]  /*3590*/  R2UR.FILL UR10, R2 ;  /* 0x00000000020a72ca */ /* 0x000fe200004e0000 */
[----:B------:R-:W-:Y:S01]  /*35a0*/  UMOV UR13, 0x40004040 ;  /* 0x40004040000d7882 */ /* 0x000fe20000000000 */
[----:B------:R-:W-:Y:S01]  /*35b0*/  UMOV UR15, 0x40004040 ;  /* 0x40004040000f7882 */ /* 0x000fe20000000000 */
[----:B------:R-:W-:Y:S01]  /*35c0*/  UMOV UR17, 0x40004040 ;  /* 0x4000404000117882 */ /* 0x000fe20000000000 */
[----:B------:R-:W-:Y:S01]  /*35d0*/  MOV R4, UR6 ;  /* 0x0000000600047c02 */ /* 0x000fe20008000f00 */
[----:B------:R-:W-:Y:S01]  /*35e0*/  UIADD3 UR6, UPT, UPT, UR4, 0x70, URZ ;  /* 0x0000007004067890 */ /* 0x000fe2000fffe0ff */
[----:B------:R-:W-:Y:S01]  /*35f0*/  IMAD.U32 R37, RZ, RZ, UR11 ;  /* 0x0000000bff257e24 */ /* 0x000fe2000f8e00ff */
[----:B------:R-:W-:Y:S01]  /*3600*/  MOV R49, UR17 ;  /* 0x0000001100317c02 */ /* 0x000fe20008000f00 */
[----:B------:R-:W-:Y:S01]  /*3610*/  IMAD.U32 R35, RZ, RZ, UR11 ;  /* 0x0000000bff237e24 */ /* 0x000fe2000f8e00ff */
[----:B------:R-:W-:Y:S01]  /*3620*/  MOV.SPILL R27, UR30 ;  /* 0x0000001e001b7c02 */ /* 0x000fe20009000f00 */
[----:B------:R-:W-:Y:S01]  /*3630*/  IMAD.U32 R33, RZ, RZ, UR11 ;  /* 0x0000000bff217e24 */ /* 0x000fe2000f8e00ff */
[----:B------:R-:W-:Y:S01]  /*3640*/  R2UR.FILL UR17, R19 ;  /* 0x00000000131172ca */ /* 0x000fe200004e0000 */
        /* <DEDUP_REMOVED lines=12> */
[----:B------:R-:W-:Y:S01]  /*3710*/  UMOV UR30, UR8 ;  /* 0x00000008001e7c82 */ /* 0x000fe20008000000 */
[----:B------:R-:W-:Y:S01]  /*3720*/  UMOV UR31, 0x40004040 ;  /* 0x40004040001f7882 */ /* 0x000fe20000000000 */
[----:B------:R-:W-:Y:S01]  /*3730*/  IMAD.U32 R52, RZ, RZ, UR30 ;  /* 0x0000001eff347e24 */ /* 0x000fe2000f8e00ff */
[----:B------:R-:W-:Y:S01]  /*3740*/  MOV R53, UR31 ;  /* 0x0000001f00357c02 */ /* 0x000fe20008000f00 */
[----:B------:R-:W-:Y:S01]  /*3750*/  UIADD3 UR5, UPT, UPT, UR28, 0x1c0, URZ ;  /* 0x000001c01c057890 */ /* 0x000fe2000fffe0ff */
[----:B------:R-:W-:Y:S01]  /*3760*/  R2UR.FILL UR31, R28 ;  /* 0x000000001c1f72ca */ /* 0x000fe200004e0000 */
[----:B------:R-:W-:Y:S01]  /*3770*/  IMAD.U32 R4, RZ, RZ, UR6 ;  /* 0x00000006ff047e24 */ /* 0x000fe2000f8e00ff */
[----:B------:R-:W-:Y:S01]  /*3780*/  R2UR.FILL UR30, R27 ;  /* 0x000000001b1e72ca */ /* 0x000fe200004e0000 */
[----:B------:R-:W-:Y:S01]  /*3790*/  UIADD3 UR6, UPT, UPT, UR4, 0x28, URZ ;  /* 0x0000002804067890 */ /* 0x000fe2000fffe0ff */
[----:B------:R-:W-:-:S02]  /*37a0*/  IMAD.U32 R40, RZ, RZ, UR10 ;  /* 0x0000000aff287e24 */ /* 0x000fc4000f8e00ff */
[----:B------:R-:W-:Y:S01]  /*37b0*/  HFMA2 R14, -RZ, RZ, 0, 7.62939453125e-06 ;  /* 0x00000080ff0e7431 */ /* 0x000fe200000001ff */
[----:B------:R-:W-:Y:S01]  /*37c0*/  UMOV UR17, 0x40004040 ;  /* 0x4000404000117882 */ /* 0x000fe20000000000 */
[----:B-1----:R-:W-:Y:S01]  /*37d0*/  HFMA2 R6, -RZ, RZ, 0, 7.62939453125e-06 ;  /* 0x00000080ff067431 */ /* 0x002fe200000001ff */
[----:B------:R-:W-:Y:S01]  /*37e0*/  UMOV UR15, 0x40004040 ;  /* 0x40004040000f7882 */ /* 0x000fe20000000000 */
[----:B------:R-:W-:Y:S01]  /*37f0*/  UMOV UR13, 0x40004040 ;  /* 0x40004040000d7882 */ /* 0x000fe20000000000 */
[----:B------:R-:W-:Y:S01]  /*3800*/  UMOV UR11, 0x80004020 ;  /* 0x80004020000b7882 */ /* 0x000fe20000000000 */
[----:B------:R-:W-:Y:S01]  /*3810*/  UMOV UR10, UR5 ;  /* 0x00000005000a7c82 */ /* 0x000fe20008000000 */
[----:B------:R-:W-:Y:S01]  /*3820*/  MOV R2, UR6 ;  /* 0x0000000600027c02 */ /* 0x000fe20008000f00 */
[----:B------:R-:W-:Y:S01]  /*3830*/  IMAD.MOV.U32 R23, RZ, RZ, RZ ;  /* 0x000000ffff177224 */ /* 0x000fe200078e00ff */
[----:B------:R-:W-:Y:S01]  /*3840*/  CS2R R20, SRZ ;  /* 0x0000000000147805 */ /* 0x000fe2000001ff00 */
[----:B------:R-:W-:Y:S01]  /*3850*/  IMAD.MOV.U32 R22, RZ, RZ, 0x1 ;  /* 0x00000001ff167424 */ /* 0x000fe200078e00ff */
[----:B------:R-:W-:Y:S01]  /*3860*/  MOV R10, 0x80 ;  /* 0x00000080000a7802 */ /* 0x000fe20000000f00 */
[----:B------:R-:W-:Y:S01]  /*3870*/  IMAD.MOV.U32 R17, RZ, RZ, RZ ;  /* 0x000000ffff117224 */ /* 0x000fe200078e00ff */
[----:B------:R-:W-:Y:S01]  /*3880*/  MOV R2, 0x80 ;  /* 0x0000008000027802 */ /* 0x000fe20000000f00 */
[----:B------:R-:W-:Y:S01]  /*3890*/  IMAD.MOV.U32 R16, RZ, RZ, 0x80 ;  /* 0x00000080ff107424 */ /* 0x000fe200078e00ff */
[----:B------:R-:W-:Y:S01]  /*38a0*/  MOV R44, UR14 ;  /* 0x0000000e002c7c02 */ /* 0x000fe20008000f00 */
[----:B------:R-:W-:Y:S01]  /*38b0*/  IMAD.MOV.U32 R15, RZ, RZ, 0x8 ;  /* 0x00000008ff0f7424 */ /* 0x000fe200078e00ff */
[----:B------:R-:W-:Y:S01]  /*38c0*/  MOV R43, UR13 ;  /* 0x0000000d002b7c02 */ /* 0x000fe20008000f00 */
[----:B------:R-:W-:Y:S01]  /*38d0*/  IMAD.MOV.U32 R13, RZ, RZ, 0x10 ;  /* 0x00000010ff0d7424 */ /* 0x000fe200078e00ff */
[----:B------:R-:W-:Y:S01]  /*38e0*/  MOV R38, UR10 ;  /* 0x0000000a00267c02 */ /* 0x000fe20008000f00 */
[----:B------:R-:W-:Y:S01]  /*38f0*/  IMAD.MOV.U32 R12, RZ, RZ, 0x80 ;  /* 0x00000080ff0c7424 */ /* 0x000fe200078e00ff */
[----:B------:R-:W-:Y:S01]  /*3900*/  UIADD3 UR19, UPT, UPT, -UR34, URZ, URZ ;  /* 0x000000ff22137290 */ /* 0x000fe2000fffe1ff */
[----:B------:R-:W-:Y:S01]  /*3910*/  IMAD.MOV.U32 R11, RZ, RZ, 0x18 ;  /* 0x00000018ff0b7424 */ /* 0x000fe200078e00ff */
[----:B------:R-:W-:Y:S01]  /*3920*/  UIADD3 UR66, UPT, UPT, UR37, 0x2, URZ ;  /* 0x0000000225427890 */ /* 0x000fe2000fffe0ff */
        /* <DEDUP_REMOVED lines=12> */
[----:B------:R-:W-:Y:S01]  /*39f0*/  IMAD.U32 R46, RZ, RZ, UR16 ;  /* 0x00000010ff2e7e24 */ /* 0x000fe2000f8e00ff */
        /* <DEDUP_REMOVED lines=10> */
[----:B------:R-:W-:-:S02]  /*3aa0*/  UIADD3 UR46, UPT, UPT, UR41, 0x202, URZ ;  /* 0x00000202292e7890 */ /* 0x000fc4000fffe0ff */
[----:B------:R-:W-:Y:S02]  /*3ab0*/  UIADD3 UR42, UPT, UPT, UR41, 0x400, URZ ;  /* 0x00000400292a7890 */ /* 0x000fe4000fffe0ff */
[----:B------:R-:W-:Y:S02]  /*3ac0*/  UIADD3 UR38, UPT, UPT, UR41, 0x402, URZ ;  /* 0x0000040229267890 */ /* 0x000fe4000fffe0ff */
[----:B------:R-:W-:Y:S02]  /*3ad0*/  UIADD3 UR36, UPT, UPT, UR35, 0x40, URZ ;  /* 0x0000004023247890 */ /* 0x000fe4000fffe0ff */
[----:B------:R-:W-:Y:S02]  /*3ae0*/  UIADD3 UR34, UPT, UPT, UR35, 0x80, URZ ;  /* 0x0000008023227890 */ /* 0x000fe4000fffe0ff */
[----:B------:R-:W-:Y:S02]  /*3af0*/  UIADD3 UR32, UPT, UPT, UR35, 0xc0, URZ ;  /* 0x000000c023207890 */ /* 0x000fe4000fffe0ff */
        /* <DEDUP_REMOVED lines=8> */
[----:B------:R-:W-:Y:S01]  /*3b80*/  UIADD3 UR68, UPT, UPT, UR28, 0x180, URZ ;  /* 0x000001801c447890 */ /* 0x000fe2000fffe0ff */
[----:B------:R-:W-:Y:S01]  /*3b90*/  UMOV UR8, 0x1 ;  /* 0x0000000100087882 */ /* 0x000fe20000000000 */
[----:B------:R-:W-:Y:S01]  /*3ba0*/  UMOV UR7, URZ ;  /* 0x000000ff00077c82 */ /* 0x000fe20008000000 */
[----:B------:R-:W-:Y:S01]  /*3bb0*/  UMOV UR18, URZ ;  /* 0x000000ff00127c82 */ /* 0x000fe20008000000 */
        /* <DEDUP_REMOVED lines=26> */
[----:B------:R-:W-:-:S05]  /*3d60*/  UMOV UR21, 0x80004020 ;  /* 0x8000402000157882 */ /* 0x000fca0000000000 */
.L_x_44:
[----:B------:R-:W-:Y:S01]  /*3d70*/  ULEA UR5, UR8, UR4, 0x3 ;  /* 0x0000000408057291 */ /* 0x000fe2000f8e18ff */
[----:B------:R-:W-:Y:S08]  /*3d80*/  SHF.L.U32 R19, R21, 0x1f, RZ ;  /* 0x0000001f15137819 */ /* 0x000ff000000006ff */
[----:B-1----:R-:W1:Y:S02]  /*3d90*/  SYNCS.PHASECHK.TRANS64.TRYWAIT P0, [UR5], R19 ;  /* 0x00000013ff0075a7 */ /* 0x002e640008001105 */
[----:B-12---:R-:W-:Y:S05]  /*3da0*/  @!P0 BRA `(.L_x_39) ;  /* 0x0000005c00c48947 */ /* 0x006fea0003800000 */
.L_x_118:
[----:B------:R-:W-:Y:S01]  /*3db0*/  UISETP.NE.U32.AND UP0, UPT, UR18, URZ, UPT ;  /* 0x000000ff1200728c */ /* 0x000fe2000bf05070 */
[----:B------:R-:W-:Y:S01]  /*3dc0*/  IMAD.U32 R26, R23, -0x80000000, RZ ;  /* 0x80000000171a7824 */ /* 0x000fe200078e00ff */
[----:B------:R-:W-:Y:S01]  /*3dd0*/  R2UR UR16, R36 ;  /* 0x00000000241072ca */ /* 0x000fe200000e0000 */
[----:B------:R-:W-:Y:S01]  /*3de0*/  UMOV UR9, 0x80004020 ;  /* 0x8000402000097882 */ /* 0x000fe20000000000 */
[----:B------:R-:W-:Y:S01]  /*3df0*/  R2UR UR17, R37 ;  /* 0x00000000251172ca */ /* 0x000fe200000e0000 */
[----:B------:R-:W-:Y:S01]  /*3e00*/  UMOV UR11, 0x80004020 ;  /* 0x80004020000b7882 */ /* 0x000fe20000000000 */
[----:B------:R-:W-:Y:S01]  /*3e10*/  UMOV UR15, 0x80004020 ;  /* 0x80004020000f7882 */ /* 0x000fe20000000000 */
[----:B------:R-:W-:Y:S01]  /*3e20*/  UMOV UR13, 0x80004020 ;  /* 0x80004020000d7882 */ /* 0x000fe20000000000 */
[----:B------:R-:W-:Y:S01]  /*3e30*/  UMOV UR6, UR8 ;  /* 0x0000000800067c82 */ /* 0x000fe20008000000 */
[----:B-1----:R-:W-:Y:S01]  /*3e40*/  IMAD.MOV.U32 R18, RZ, RZ, RZ ;  /* 0x000000ffff127224 */ /* 0x002fe200078e00ff */
[----:B------:R-:W-:Y:S01]  /*3e50*/  UIMAD UR5, UR6, 0x6000, UR4 ;  /* 0x00006000060578a4 */ /* 0x000fe2000f8e0204 */
[----:B------:R-:W-:Y:S01]  /*3e60*/  MOV.SPILL R25, UR21 ;  /* 0x0000001500197c02 */ /* 0x000fe20009000f00 */
[----:B------:R-:W-:Y:S01]  /*3e70*/  UMOV UR21, 0x8200490 ;  /* 0x0820049000157882 */ /* 0x000fe20000000000 */
[----:B------:R-:W-:Y:S01]  /*3e80*/  MOV.SPILL R19, UR20 ;  /* 0x0000001400137c02 */ /* 0x000fe20009000f00 */
[----:B------:R-:W-:Y:S01]  /*3e90*/  UIADD3 UR5, UPT, UPT, UR5, 0x400, URZ ;  /* 0x0000040005057890 */ /* 0x000fe2000fffe0ff */
[C---:B------:R-:W-:Y:S01]  /*3ea0*/  R2UR UR12, R18.reuse ;  /* 0x00000000120c72ca */ /* 0x040fe200000e0000 */
[----:B------:R-:W-:Y:S02]  /*3eb0*/  UMOV UR20, 0x0 ;  /* 0x0000000000147882 */ /* 0x000fe40000000000 */
[----:B------:R-:W-:Y:S04]  /*3ec0*/  USHF.R.U32.HI UR5, URZ, 0x4, UR5 ;  /* 0x00000004ff057899 */ /* 0x000fe80008011605 */
[----:B------:R-:W-:Y:S04]  /*3ed0*/  ULOP3.LUT UR5, UR5, 0x3fc0, URZ, 0xc0, !UPT ;  /* 0x00003fc005057892 */ /* 0x000fe8000f8ec0ff */
[----:B------:R-:W-:Y:S03]  /*3ee0*/  ULOP3.LUT UR8, UR5, 0x10000, URZ, 0xfc, !UPT ;  /* 0x0001000005087892 */ /* 0x000fe6000f8efcff */
[C---:B------:R-:W-:Y:S01]  /*3ef0*/  R2UR UR5, R18.reuse ;  /* 0x00000000120572ca */ /* 0x040fe200000e0000 */
[----:B------:R-:W-:Y:S02]  /*3f00*/  UIADD3 UR10, UPT, UPT, UR8, 0x2, URZ ;  /* 0x00000002080a7890 */ /* 0x000fe4000fffe0ff */
[----:B------:R-:W-:Y:S03]  /*3f10*/  UIADD3 UR14, UPT, UPT, UR8, 0x200, URZ ;  /* 0x00000200080e7890 */ /* 0x000fe6000fffe0ff */
[----:B------:R1:W-:Y:S02]  /*3f20*/  UTCHMMA gdesc[UR16], gdesc[UR8], tmem[UR12], tmem[UR20], idesc[UR21], !UPT ;  /* 0x00ff1408100075ea */ /* 0x0003e4000f80000c */
[----:B-1----:R-:W-:Y:S01]  /*3f30*/  UIADD3 UR12, UPT, UPT, UR8, 0x202, URZ ;  /* 0x00000202080c7890 */ /* 0x002fe2000fffe0ff */
[C---:B------:R-:W-:Y:S02]  /*3f40*/  R2UR UR16, R18.reuse ;  /* 0x00000000121072ca */ /* 0x040fe400000e0000 */
[C---:B------:R-:W-:Y:S11]  /*3f50*/  R2UR UR17, R18.reuse ;  /* 0x00000000121172ca */ /* 0x040ff600000e0000 */
[----:B------:R1:W-:Y:S02]  /*3f60*/  UTCHMMA gdesc[UR66], gdesc[UR10], tmem[UR16], tmem[UR20], idesc[UR21], UPT ;  /* 0x00ff140a420075ea */ /* 0x0003e4000b800010 */
[----:B------:R2:W-:Y:S01]  /*3f70*/  UTCHMMA gdesc[UR64], gdesc[UR14], tmem[UR17], tmem[UR20], idesc[UR21], UPT ;  /* 0x00ff140e400075ea */ /* 0x0005e2000b800011 */
[----:B-1----:R-:W-:Y:S02]  /*3f80*/  UIADD3 UR10, UPT, UPT, UR8, 0x400, URZ ;  /* 0x00000400080a7890 */ /* 0x002fe4000fffe0ff */
[----:B------:R-:W-:Y:S01]  /*3f90*/  UIADD3 UR8, UPT, UPT, UR8, 0x402, URZ ;  /* 0x0000040208087890 */ /* 0x000fe2000fffe0ff */
[----:B--2---:R-:W-:Y:S01]  /*3fa0*/  R2UR.FILL UR21, R25 ;  /* 0x00000000191572ca */ /* 0x004fe200004e0000 */
[----:B------:R-:W-:Y:S01]  /*3fb0*/  UMOV UR16, 0x0 ;  /* 0x0000000000107882 */ /* 0x000fe20000000000 */
[----:B------:R-:W-:Y:S01]  /*3fc0*/  UMOV UR17, 0x8200490 ;  /* 0x0820049000117882 */ /* 0x000fe20000000000 */
[----:B------:R-:W-:Y:S01]  /*3fd0*/  UMOV UR14, 0x0 ;  /* 0x00000000000e7882 */ /* 0x000fe20000000000 */
[----:B------:R1:W-:Y:S01]  /*3fe0*/  UTCHMMA gdesc[UR62], gdesc[UR12], tmem[UR5], tmem[UR16], idesc[UR17], UPT ;  /* 0x00ff100c3e0075ea */ /* 0x0003e2000b800005 */
[----:B------:R-:W-:Y:S01]  /*3ff0*/  UMOV UR15, 0x8200490 ;  /* 0x08200490000f7882 */ /* 0x000fe20000000000 */
[----:B------:R-:W-:Y:S01]  /*4000*/  R2UR.FILL UR20, R19 ;  /* 0x00000000131472ca */ /* 0x000fe200004e0000 */
[----:B------:R-:W-:Y:S01]  /*4010*/  IMAD.MOV.U32 R19, RZ, RZ, 0xe0 ;  /* 0x000000e0ff137424 */ /* 0x000fe200078e00ff */
[C---:B-1----:R-:W-:Y:S01]  /*4020*/  R2UR UR16, R18.reuse ;  /* 0x00000000121072ca */ /* 0x042fe200000e0000 */
[----:B------:R-:W-:Y:S01]  /*4030*/  UIADD3 UR17, UPT, UPT, UR4, 0x60, URZ ;  /* 0x0000006004117890 */ /* 0x000fe2000fffe0ff */
[----:B------:R-:W-:Y:S01]  /*4040*/  UMOV UR12, 0x0 ;  /* 0x00000000000c7882 */ /* 0x000fe20000000000 */
[----:B------:R-:W-:Y:S01]  /*4050*/  UMOV UR13, 0x8200490 ;  /* 0x08200490000d7882 */ /* 0x000fe20000000000 */
[----:B------:R-:W-:Y:S04]  /*4060*/  UIMAD UR5, UR7, 0x6000, UR4 ;  /* 0x00006000070578a4 */ /* 0x000fe8000f8e0204 */
[----:B------:R-:W-:Y:S05]  /*4070*/  UIADD3 UR5, UPT, UPT, UR5, 0x400, URZ ;  /* 0x0000040005057890 */ /* 0x000fea000fffe0ff */
[----:B------:R1:W-:Y:S01]  /*4080*/  UTCHMMA gdesc[UR60], gdesc[UR10], tmem[UR16], tmem[UR14], idesc[UR15], UPT ;  /* 0x00ff0e0a3c0075ea */ /* 0x0003e2000b800010 */
[----:B------:R-:W-:Y:S04]  /*4090*/  USHF.R.U32.HI UR5, URZ, 0x4, UR5 ;  /* 0x00000004ff057899 */ /* 0x000fe80008011605 */
[----:B------:R-:W-:Y:S01]  /*40a0*/  ULOP3.LUT UR5, UR5, 0x3fc0, URZ, 0xc0, !UPT ;  /* 0x00003fc005057892 */ /* 0x000fe2000f8ec0ff */
[----:B-1----:R-:W-:Y:S01]  /*40b0*/  R2UR UR14, R18 ;  /* 0x00000000120e72ca */ /* 0x002fe200000e0000 */
[----:B------:R-:W-:Y:S11]  /*40c0*/  IMAD.MOV.U32 R18, RZ, RZ, 0x160 ;  /* 0x00000160ff127424 */ /* 0x000ff600078e00ff */
[----:B------:R-:W-:Y:S01]  /*40d0*/  @!UPT UIADD3 URZ, UPT, UPT, URZ, URZ, URZ ;  /* 0x000000fffffff290 */ /* 0x000fe2000fffe0ff */
[----:B------:R1:W-:Y:S01]  /*40e0*/  UTCHMMA gdesc[UR58], gdesc[UR8], tmem[UR14], tmem[UR12], idesc[UR13], UPT ;  /* 0x00ff0c083a0075ea */ /* 0x0003e2000b80000e */
[----:B------:R1:W-:Y:S01]  /*40f0*/  UTCBAR [UR17], URZ ;  /* 0x000000ff110073e9 */ /* 0x0003e200080000ff */
[----:B------:R-:W2:Y:S02]  /*4100*/  SYNCS.PHASECHK.TRANS64.TRYWAIT P0, [UR4+0x80], R26 ;  /* 0x0000801aff0075a7 */ /* 0x000ea40008001104 */
[----:B-12---:R-:W-:Y:S05]  /*4110*/  @!P0 BRA `(.L_x_40) ;  /* 0x0000005c00088947 */ /* 0x006fea0003800000 */
.L_x_120:
[----:B------:R-:W-:Y:S01]  /*4120*/  MOV.SPILL R26, UR20 ;  /* 0x00000014001a7c02 */ /* 0x000fe20009000f00 */
[----:B------:R-:W-:Y:S01]  /*4130*/  ULOP3.LUT UR8, UR5, 0x2000000, URZ, 0xfc, !UPT ;  /* 0x0200000005087892 */ /* 0x000fe2000f8efcff */
[----:B------:R-:W-:Y:S01]  /*4140*/  R2UR UR20, R48 ;  /* 0x00000000301472ca */ /* 0x000fe200000e0000 */
[----:B------:R-:W-:Y:S01]  /*4150*/  UMOV UR14, 0x0 ;  /* 0x00000000000e7882 */ /* 0x000fe20000000000 */
[----:B------:R-:W-:Y:S01]  /*4160*/  R2UR UR5, R19 ;  /* 0x00000000130572ca */ /* 0x000fe200000e0000 */
[----:B------:R-:W-:Y:S01]  /*4170*/  UIADD3 UR12, UPT, UPT, UR8, 0x40, URZ ;  /* 0x00000040080c7890 */ /* 0x000fe2000fffe0ff */
[----:B------:R-:W-:Y:S01]  /*4180*/  R2UR UR10, R18 ;  /* 0x00000000120a72ca */ /* 0x000fe200000e0000 */
[----:B------:R-:W-:Y:S01]  /*4190*/  IMAD.MOV.U32 R19, RZ, RZ, 0xe8 ;  /* 0x000000e8ff137424 */ /* 0x000fe200078e00ff */
[----:B------:R-:W-:Y:S01]  /*41a0*/  MOV.SPILL R29, UR23 ;  /* 0x00000017001d7c02 */ /* 0x000fe20009000f00 */
[----:B------:R-:W-:Y:S01]  /*41b0*/  IMAD.MOV.U32 R18, RZ, RZ, 0x160 ;  /* 0x00000160ff127424 */ /* 0x000fe200078e00ff */
[----:B------:R-:W-:Y:S01]  /*41c0*/  MOV.SPILL R28, UR22 ;  /* 0x00000016001c7c02 */ /* 0x000fe20009000f00 */
[----:B------:R-:W-:Y:S01]  /*41d0*/  UMOV UR15, 0x8190490 ;  /* 0x08190490000f7882 */ /* 0x000fe20000000000 */
[----:B------:R-:W-:Y:S01]  /*41e0*/  R2UR UR16, R19 ;  /* 0x00000000131072ca */ /* 0x000fe200000e0000 */
[----:B------:R-:W-:Y:S01]  /*41f0*/  UMOV UR9, 0x80004020 ;  /* 0x8000402000097882 */ /* 0x000fe20000000000 */
[C---:B------:R-:W-:Y:S01]  /*4200*/  R2UR UR17, R18.reuse ;  /* 0x00000000121172ca */ /* 0x040fe200000e0000 */
[----:B------:R-:W-:Y:S01]  /*4210*/  UMOV UR13, 0x80004020 ;  /* 0x80004020000d7882 */ /* 0x000fe20000000000 */
[----:B-1----:R-:W-:Y:S01]  /*4220*/  MOV.SPILL R25, UR19 ;  /* 0x0000001300197c02 */ /* 0x002fe20009000f00 */
[----:B------:R-:W-:Y:S01]  /*4230*/  IMAD.MOV.U32 R19, RZ, RZ, 0xf0 ;  /* 0x000000f0ff137424 */ /* 0x000fe200078e00ff */
[----:B------:R-:W-:Y:S01]  /*4240*/  MOV.SPILL R27, UR21 ;  /* 0x00000015001b7c02 */ /* 0x000fe20009000f00 */
[----:B------:R1:W-:Y:S01]  /*4250*/  UTCHMMA tmem[UR5], gdesc[UR8], tmem[UR10], tmem[UR14], idesc[UR15], UP0 ;  /* 0x00ff0e08050079ea */ /* 0x0003e2000800000a */
[----:B------:R-:W-:Y:S01]  /*4260*/  R2UR UR21, R49 ;  /* 0x00000000311572ca */ /* 0x000fe200000e0000 */
[----:B------:R-:W-:Y:S01]  /*4270*/  UMOV UR22, 0x0 ;  /* 0x0000000000167882 */ /* 0x000fe20000000000 */
[----:B------:R-:W-:Y:S01]  /*4280*/  UMOV UR23, 0x8190490 ;  /* 0x0819049000177882 */ /* 0x000fe20000000000 */
[----:B------:R-:W-:Y:S01]  /*4290*/  UMOV UR11, 0x80004020 ;  /* 0x80004020000b7882 */ /* 0x000fe20000000000 */
[----:B------:R-:W-:Y:S01]  /*42a0*/  UMOV UR18, 0x0 ;  /* 0x0000000000127882 */ /* 0x000fe20000000000 */
[----:B------:R-:W-:Y:S02]  /*42b0*/  UMOV UR19, 0x8190490 ;  /* 0x0819049000137882 */ /* 0x000fe40000000000 */
[----:B------:R2:W-:Y:S01]  /*42c0*/  UTCHMMA tmem[UR16], gdesc[UR12], tmem[UR17], tmem[UR14], idesc[UR15], UPT ;  /* 0x00ff0e0c100079ea */ /* 0x0005e2000b800011 */
[C---:B-1----:R-:W-:Y:S01]  /*42d0*/  R2UR UR5, R18.reuse ;  /* 0x00000000120572ca */ /* 0x042fe200000e0000 */
[----:B------:R-:W-:Y:S01]  /*42e0*/  UIADD3 UR10, UPT, UPT, UR8, 0x80, URZ ;  /* 0x00000080080a7890 */ /* 0x000fe2000fffe0ff */
[----:B--2---:R-:W-:Y:S01]  /*42f0*/  R2UR UR15, R19 ;  /* 0x00000000130f72ca */ /* 0x004fe200000e0000 */
[----:B------:R-:W-:Y:S01]  /*4300*/  IMAD.MOV.U32 R19, RZ, RZ, 0xf8 ;  /* 0x000000f8ff137424 */ /* 0x000fe200078e00ff */
[----:B------:R-:W-:Y:S01]  /*4310*/  R2UR UR16, R18 ;  /* 0x00000000121072ca */ /* 0x000fe200000e0000 */
[----:B------:R-:W-:Y:S03]  /*4320*/  UIADD3 UR12, UPT, UPT, UR8, 0xc0, URZ ;  /* 0x000000c0080c7890 */ /* 0x000fe6000fffe0ff */
[----:B------:R-:W-:Y:S01]  /*4330*/  R2UR UR14, R19 ;  /* 0x00000000130e72ca */ /* 0x000fe200000e0000 */
[----:B------:R-:W-:Y:S05]  /*4340*/  IMAD.MOV.U32 R19, RZ, RZ, 0x100 ;  /* 0x00000100ff137424 */ /* 0x000fea00078e00ff */
[----:B------:R-:W-:Y:S01]  /*4350*/  R2UR UR9, R19 ;  /* 0x00000000130972ca */ /* 0x000fe200000e0000 */
[----:B------:R1:W-:Y:S01]  /*4360*/  UTCHMMA tmem[UR15], gdesc[UR10], tmem[UR5], tmem[UR22], idesc[UR23], UPT ;  /* 0x00ff160a0f0079ea */ /* 0x0003e2000b800005 */
[----:B------:R-:W-:Y:S05]  /*4370*/  IMAD.MOV.U32 R19, RZ, RZ, 0x108 ;  /* 0x00000108ff137424 */ /* 0x000fea00078e00ff */
[----:B------:R2:W-:Y:S01]  /*4380*/  UTCHMMA tmem[UR14], gdesc[UR12], tmem[UR17], tmem[UR18], idesc[UR19], UPT ;  /* 0x00ff120c0e0079ea */ /* 0x0005e2000b800011 */
[----:B-1----:R-:W-:Y:S01]  /*4390*/  R2UR UR5, R19 ;  /* 0x00000000130572ca */ /* 0x002fe200000e0000 */
[----:B------:R-:W-:Y:S01]  /*43a0*/  UIADD3 UR10, UPT, UPT, UR8, 0x100, URZ ;  /* 0x00000100080a7890 */ /* 0x000fe2000fffe0ff */
[----:B------:R-:W-:Y:S01]  /*43b0*/  R2UR UR22, R52 ;  /* 0x00000000341672ca */ /* 0x000fe200000e0000 */
[----:B------:R-:W-:Y:S01]  /*43c0*/  IMAD.MOV.U32 R19, RZ, RZ, 0x110 ;  /* 0x00000110ff137424 */ /* 0x000fe200078e00ff */
[----:B------:R-:W-:Y:S02]  /*43d0*/  R2UR UR23, R53 ;  /* 0x00000000351772ca */ /* 0x000fe400000e0000 */
[----:B--2---:R-:W-:Y:S01]  /*43e0*/  R2UR UR14, R18 ;  /* 0x00000000120e72ca */ /* 0x004fe200000e0000 */
[----:B------:R-:W-:Y:S01]  /*43f0*/  UIADD3 UR12, UPT, UPT, UR8, 0x140, URZ ;  /* 0x00000140080c7890 */ /* 0x000fe2000fffe0ff */
[----:B------:R-:W-:Y:S01]  /*4400*/  R2UR UR15, R19 ;  /* 0x00000000130f72ca */ /* 0x000fe200000e0000 */
[----:B------:R-:W-:Y:S01]  /*4410*/  IMAD.MOV.U32 R19, RZ, RZ, 0x118 ;  /* 0x00000118ff137424 */ /* 0x000fe200078e00ff */
[----:B------:R-:W-:Y:S01]  /*4420*/  R2UR UR17, R55 ;  /* 0x00000000371172ca */ /* 0x000fe200000e0000 */
[----:B------:R1:W-:Y:S01]  /*4430*/  UTCHMMA tmem[UR9], gdesc[UR10], tmem[UR16], tmem[UR18], idesc[UR19], UPT ;  /* 0x00ff120a090079ea */ /* 0x0003e2000b800010 */
[----:B------:R-:W-:Y:S07]  /*4440*/  IMAD.MOV.U32 R18, RZ, RZ, 0xe0 ;  /* 0x000000e0ff127424 */ /* 0x000fee00078e00ff */
[----:B------:R2:W-:Y:S01]  /*4450*/  UTCHMMA tmem[UR5], gdesc[UR12], tmem[UR14], tmem[UR18], idesc[UR19], UPT ;  /* 0x00ff120c050079ea */ /* 0x0005e2000b80000e */
[----:B-1----:R-:W-:Y:S02]  /*4460*/  UIADD3 UR10, UPT, UPT, UR8, 0x180, URZ ;  /* 0x00000180080a7890 */ /* 0x002fe4000fffe0ff */
[----:B------:R-:W-:Y:S01]  /*4470*/  UIADD3 UR8, UPT, UPT, UR8, 0x1c0, URZ ;  /* 0x000001c008087890 */ /* 0x000fe2000fffe0ff */
[----:B------:R-:W-:Y:S01]  /*4480*/  UMOV UR9, 0x80004020 ;  /* 0x8000402000097882 */ /* 0x000fe20000000000 */
[----:B--2---:R-:W-:Y:S05]  /*4490*/  R2UR UR13, R19 ;  /* 0x00000000130d72ca */ /* 0x004fea00000e0000 */
[----:B------:R1:W-:Y:S01]  /*44a0*/  UTCHMMA tmem[UR15], gdesc[UR10], tmem[UR16], tmem[UR18], idesc[UR19], UPT ;  /* 0x00ff120a0f0079ea */ /* 0x0003e2000b800010 */
[C---:B------:R-:W-:Y:S01]  /*44b0*/  R2UR UR12, R18.reuse ;  /* 0x00000000120c72ca */ /* 0x040fe200000e0000 */
[----:B------:R-:W-:Y:S04]  /*44c0*/  ULEA UR5, UR7, UR4, 0x3 ;  /* 0x0000000407057291 */ /* 0x000fe8000f8e18ff */
[----:B------:R-:W-:Y:S03]  /*44d0*/  UIADD3 UR7, UPT, UPT, UR5, 0x10, URZ ;  /* 0x0000001005077890 */ /* 0x000fe6000fffe0ff */
[----:B------:R-:W-:Y:S01]  /*44e0*/  R2UR UR5, R18 ;  /* 0x00000000120572ca */ /* 0x000fe200000e0000 */
[----:B------:R2:W-:Y:S05]  /*44f0*/  UTCHMMA tmem[UR13], gdesc[UR8], tmem[UR14], tmem[UR18], idesc[UR19], UPT ;  /* 0x00ff12080d0079ea */ /* 0x0005ea000b80000e */
[----:B------:R3:W-:Y:S01]  /*4500*/  UTCBAR [UR7], URZ ;  /* 0x000000ff070073e9 */ /* 0x0007e200080000ff */
[----:B-1----:R-:W-:Y:S02]  /*4510*/  R2UR UR16, R54 ;  /* 0x00000000361072ca */ /* 0x002fe400000e0000 */
[----:B------:R-:W-:Y:S02]  /*4520*/  R2UR UR15, R41 ;  /* 0x00000000290f72ca */ /* 0x000fe400000e0000 */
[C---:B------:R-:W-:Y:S02]  /*4530*/  R2UR UR11, R18.reuse ;  /* 0x00000000120b72ca */ /* 0x040fe400000e0000 */
[----:B------:R-:W-:Y:S02]  /*4540*/  R2UR UR10, R18 ;  /* 0x00000000120a72ca */ /* 0x000fe400000e0000 */
[----:B--2---:R-:W-:Y:S01]  /*4550*/  R2UR UR14, R40 ;  /* 0x00000000280e72ca */ /* 0x004fe200000e0000 */
[----:B------:R-:W-:Y:S01]  /*4560*/  UMOV UR19, 0x8198490 ;  /* 0x0819849000137882 */ /* 0x000fe20000000000 */
[----:B------:R-:W-:Y:S01]  /*4570*/  R2UR UR8, R50 ;  /* 0x00000000320872ca */ /* 0x000fe200000e0000 */
[----:B------:R1:W-:Y:S01]  /*4580*/  UTCHMMA gdesc[UR30], gdesc[UR28], tmem[UR12], tmem[UR18], idesc[UR19], !UPT ;  /* 0x00ff121c1e0075ea */ /* 0x0003e2000f80000c */
[----:B------:R-:W-:Y:S01]  /*4590*/  R2UR UR9, R51 ;  /* 0x00000000330972ca */ /* 0x000fe200000e0000 */
[----:B------:R-:W-:Y:S01]  /*45a0*/  UMOV UR13, 0x8198490 ;  /* 0x08198490000d7882 */ /* 0x000fe20000000000 */
[----:B---3--:R-:W-:Y:S02]  /*45b0*/  R2UR UR7, R18 ;  /* 0x00000000120772ca */ /* 0x008fe400000e0000 */
[----:B-1----:R-:W-:Y:S01]  /*45c0*/  R2UR UR18, R46 ;  /* 0x000000002e1272ca */ /* 0x002fe200000e0000 */
[----:B------:R-:W-:Y:S01]  /*45d0*/  UMOV UR12, 0x0 ;  /* 0x00000000000c7882 */ /* 0x000fe20000000000 */
[----:B------:R-:W-:Y:S03]  /*45e0*/  R2UR UR19, R47 ;  /* 0x000000002f1372ca */ /* 0x000fe600000e0000 */
[----:B------:R1:W-:Y:S02]  /*45f0*/  UTCHMMA gdesc[UR16], gdesc[UR14], tmem[UR11], tmem[UR12], idesc[UR13], UPT ;  /* 0x00ff0c0e100075ea */ /* 0x0003e4000b80000b */
[----:B-1----:R-:W-:Y:S01]  /*4600*/  R2UR UR12, R44 ;  /* 0x000000002c0c72ca */ /* 0x002fe200000e0000 */
[----:B------:R-:W-:Y:S01]  /*4610*/  UMOV UR16, 0x0 ;  /* 0x0000000000107882 */ /* 0x000fe20000000000 */
[----:B------:R-:W-:Y:S01]  /*4620*/  R2UR UR13, R45 ;  /* 0x000000002d0d72ca */ /* 0x000fe200000e0000 */
[----:B------:R-:W-:Y:S01]  /*4630*/  UMOV UR17, 0x8198490 ;  /* 0x0819849000117882 */ /* 0x000fe20000000000 */
[----:B------:R-:W-:Y:S01]  /*4640*/  R2UR UR14, R42 ;  /* 0x000000002a0e72ca */ /* 0x000fe200000e0000 */
[----:B------:R1:W-:Y:S01]  /*4650*/  UTCHMMA gdesc[UR22], gdesc[UR76], tmem[UR10], tmem[UR16], idesc[UR17], UPT ;  /* 0x00ff104c160075ea */ /* 0x0003e2000b80000a */
[----:B------:R-:W-:Y:S01]  /*4660*/  R2UR UR15, R43 ;  /* 0x000000002b0f72ca */ /* 0x000fe200000e0000 */
[----:B------:R-:W-:Y:S01]  /*4670*/  UMOV UR11, 0x8198490 ;  /* 0x08198490000b7882 */ /* 0x000fe20000000000 */
[----:B-1----:R-:W-:Y:S01]  /*4680*/  R2UR UR16, R38 ;  /* 0x00000000261072ca */ /* 0x002fe200000e0000 */
[----:B------:R-:W-:Y:S01]  /*4690*/  UMOV UR22, 0x0 ;  /* 0x0000000000167882 */ /* 0x000fe20000000000 */
[----:B------:R-:W-:Y:S01]  /*46a0*/  UMOV UR23, 0x8198490 ;  /* 0x0819849000177882 */ /* 0x000fe20000000000 */
[----:B------:R-:W-:Y:S01]  /*46b0*/  UMOV UR10, 0x0 ;  /* 0x00000000000a7882 */ /* 0x000fe20000000000 */
[----:B------:R1:W-:Y:S01]  /*46c0*/  UTCHMMA gdesc[UR8], gdesc[UR74], tmem[UR5], tmem[UR22], idesc[UR23], UPT ;  /* 0x00ff164a080075ea */ /* 0x0003e2000b800005 */
[----:B------:R-:W-:Y:S02]  /*46d0*/  R2UR UR17, R39 ;  /* 0x00000000271172ca */ /* 0x000fe400000e0000 */
[C---:B-1----:R-:W-:Y:S02]  /*46e0*/  R2UR UR9, R18.reuse ;  /* 0x00000000120972ca */ /* 0x042fe400000e0000 */
[----:B------:R-:W-:Y:S02]  /*46f0*/  R2UR UR8, R18 ;  /* 0x00000000120872ca */ /* 0x000fe400000e0000 */
[----:B------:R-:W-:Y:S02]  /*4700*/  R2UR.FILL UR23, R29 ;  /* 0x000000001d1772ca */ /* 0x000fe400004e0000 */
[----:B------:R-:W-:Y:S07]  /*4710*/  R2UR.FILL UR22, R28 ;  /* 0x000000001c1672ca */ /* 0x000fee00004e0000 */
[----:B------:R1:W-:Y:S02]  /*4720*/  UTCHMMA gdesc[UR20], gdesc[UR72], tmem[UR9], tmem[UR10], idesc[UR11], UPT ;  /* 0x00ff0a48140075ea */ /* 0x0003e4000b800009 */
[----:B-1----:R-:W-:Y:S01]  /*4730*/  UMOV UR20, 0x0 ;  /* 0x0000000000147882 */ /* 0x002fe20000000000 */
[----:B------:R-:W-:Y:S01]  /*4740*/  UMOV UR21, 0x8198490 ;  /* 0x0819849000157882 */ /* 0x000fe20000000000 */
[----:B------:R-:W-:Y:S01]  /*4750*/  UMOV UR9, 0x8198490 ;  /* 0x0819849000097882 */ /* 0x000fe20000000000 */
[----:B------:R1:W-:Y:S01]  /*4760*/  UTCHMMA gdesc[UR18], gdesc[UR70], tmem[UR8], tmem[UR20], idesc[UR21], UPT ;  /* 0x00ff1446120075ea */ /* 0x0003e2000b800008 */
[----:B------:R2:W-:Y:S01]  /*4770*/  UTCHMMA gdesc[UR12], gdesc[UR68], tmem[UR7], tmem[UR10], idesc[UR11], UPT ;  /* 0x00ff0a440c0075ea */ /* 0x0005e2000b800007 */
[----:B-1----:R-:W-:Y:S01]  /*4780*/  R2UR.FILL UR20, R26 ;  /* 0x000000001a1472ca */ /* 0x002fe200004e0000 */
[----:B--2---:R-:W-:Y:S01]  /*4790*/  UIADD3 UR12, UPT, UPT, UR4, 0xb0, URZ ;  /* 0x000000b0040c7890 */ /* 0x004fe2000fffe0ff */
[----:B------:R-:W-:Y:S01]  /*47a0*/  IMAD.U32 R26, R22, -0x80000000, RZ ;  /* 0x80000000161a7824 */ /* 0x000fe200078e00ff */
[----:B------:R-:W-:Y:S01]  /*47b0*/  UIADD3 UR11, UPT, UPT, UR4, 0x88, URZ ;  /* 0x00000088040b7890 */ /* 0x000fe2000fffe0ff */
[----:B------:R-:W-:Y:S01]  /*47c0*/  R2UR.FILL UR21, R27 ;  /* 0x000000001b1572ca */ /* 0x000fe200004e0000 */
[----:B------:R-:W-:Y:S01]  /*47d0*/  UMOV UR8, 0x0 ;  /* 0x0000000000087882 */ /* 0x000fe20000000000 */
[----:B------:R-:W-:Y:S01]  /*47e0*/  R2UR.FILL UR19, R25 ;  /* 0x00000000191372ca */ /* 0x000fe200004e0000 */
[----:B------:R1:W-:Y:S01]  /*47f0*/  UTCHMMA gdesc[UR14], gdesc[UR16], tmem[UR5], tmem[UR8], idesc[UR9], UPT ;  /* 0x00ff08100e0075ea */ /* 0x0003e2000b800005 */
[----:B------:R-:W-:Y:S02]  /*4800*/  IMAD.U32 R25, R20, -0x80000000, RZ ;  /* 0x8000000014197824 */ /* 0x000fe400078e00ff */
[----:B------:R1:W-:Y:S02]  /*4810*/  UTCBAR [UR12], URZ ;  /* 0x000000ff0c0073e9 */ /* 0x0003e400080000ff */
[----:B------:R1:W-:Y:S01]  /*4820*/  UTCBAR [UR11], URZ ;  /* 0x000000ff0b0073e9 */ /* 0x0003e200080000ff */
[----:B------:R-:W2:Y:S02]  /*4830*/  SYNCS.PHASECHK.TRANS64.TRYWAIT P0, [UR4+0x20], R26 ;  /* 0x0000201aff0075a7 */ /* 0x000ea40008001104 */
[----:B-12---:R-:W-:Y:S06]  /*4840*/  @!P0 BRA `(.L_x_41) ;  /* 0x0000005400588947 */ /* 0x006fec0003800000 */
.L_x_122:
[----:B------:R-:W2:Y:S01]  /*4850*/  SYNCS.PHASECHK.TRANS64.TRYWAIT P0, [UR4+0xb8], R25 ;  /* 0x0000b819ff0075a7 */ /* 0x000ea20008001104 */
[----:B-1----:R-:W-:Y:S01]  /*4860*/  HFMA2 R18, -RZ, RZ, 0, 1.33514404296875e-05 ;  /* 0x000000e0ff127431 */ /* 0x002fe200000001ff */
[----:B--2---:R-:W-:Y:S06]  /*4870*/  @!P0 BRA `(.L_x_42) ;  /* 0x0000005400688947 */ /* 0x004fec0003800000 */
.L_x_124:
[----:B------:R-:W-:Y:S01]  /*4880*/  LOP3.LUT R20, R20, 0x1, RZ, 0x3c, !PT ;  /* 0x0000000114147812 */ /* 0x000fe200078e3cff */
[----:B------:R-:W-:Y:S01]  /*4890*/  UMOV UR12, 0x0 ;  /* 0x00000000000c7882 */ /* 0x000fe20000000000 */
[----:B------:R-:W-:Y:S01]  /*48a0*/  R2UR UR10, R32 ;  /* 0x00000000200a72ca */ /* 0x000fe200000e0000 */
[----:B------:R-:W-:Y:S01]  /*48b0*/  UMOV UR13, 0x8200490 ;  /* 0x08200490000d7882 */ /* 0x000fe20000000000 */
[----:B------:R-:W-:Y:S01]  /*48c0*/  R2UR UR11, R33 ;  /* 0x00000000210b72ca */ /* 0x000fe200000e0000 */
[----:B-1----:R-:W-:Y:S01]  /*48d0*/  IMAD.U32 R19, R20, -0x80000000, RZ ;  /* 0x8000000014137824 */ /* 0x002fe200078e00ff */
[----:B------:R-:W-:Y:S02]  /*48e0*/  R2UR UR8, R34 ;  /* 0x00000000220872ca */ /* 0x000fe400000e0000 */
[----:B------:R-:W-:Y:S02]  /*48f0*/  R2UR UR9, R35 ;  /* 0x00000000230972ca */ /* 0x000fe400000e0000 */
[----:B------:R-:W-:Y:S01]  /*4900*/  R2UR UR7, R18 ;  /* 0x00000000120772ca */ /* 0x000fe200000e0000 */
[----:B------:R-:W-:Y:S01]  /*4910*/  IMAD.MOV.U32 R18, RZ, RZ, 0xe0 ;  /* 0x000000e0ff127424 */ /* 0x000fe200078e00ff */
[----:B------:R-:W-:Y:S04]  /*4920*/  LOP3.LUT R23, R23, 0x1, RZ, 0x3c, !PT ;  /* 0x0000000117177812 */ /* 0x000fe800078e3cff */
[C---:B------:R-:W-:Y:S07]  /*4930*/  R2UR UR5, R18.reuse ;  /* 0x00000000120572ca */ /* 0x040fee00000e0000 */
[----:B------:R1:W-:Y:S02]  /*4940*/  UTCHMMA gdesc[UR8], gdesc[UR10], tmem[UR7], tmem[UR12], idesc[UR13], !UPT ;  /* 0x00ff0c0a080075ea */ /* 0x0003e4000f800007 */
[----:B-1----:R-:W-:Y:S01]  /*4950*/  UMOV UR8, 0x0 ;  /* 0x0000000000087882 */ /* 0x002fe20000000000 */
[----:B------:R-:W-:Y:S01]  /*4960*/  UMOV UR9, 0x8200490 ;  /* 0x0820049000097882 */ /* 0x000fe20000000000 */
[C---:B------:R-:W-:Y:S02]  /*4970*/  R2UR UR7, R18.reuse ;  /* 0x00000000120772ca */ /* 0x040fe400000e0000 */
[----:B------:R1:W-:Y:S01]  /*4980*/  UTCHMMA gdesc[UR56], gdesc[UR54], tmem[UR5], tmem[UR8], idesc[UR9], UPT ;  /* 0x00ff0836380075ea */ /* 0x0003e2000b800005 */
[----:B------:R-:W-:Y:S01]  /*4990*/  UMOV UR10, 0x0 ;  /* 0x00000000000a7882 */ /* 0x000fe20000000000 */
[----:B------:R-:W-:Y:S01]  /*49a0*/  UMOV UR11, 0x8200490 ;  /* 0x08200490000b7882 */ /* 0x000fe20000000000 */
[C---:B-1----:R-:W-:Y:S02]  /*49b0*/  R2UR UR9, R18.reuse ;  /* 0x00000000120972ca */ /* 0x042fe400000e0000 */
[----:B------:R-:W-:Y:S11]  /*49c0*/  R2UR UR8, R18 ;  /* 0x00000000120872ca */ /* 0x000ff600000e0000 */
[----:B------:R-:W-:Y:S02]  /*49d0*/  UTCHMMA gdesc[UR52], gdesc[UR50], tmem[UR9], tmem[UR10], idesc[UR11], UPT ;  /* 0x00ff0a32340075ea */ /* 0x000fe4000b800009 */
[----:B------:R-:W-:Y:S01]  /*49e0*/  UTCHMMA gdesc[UR48], gdesc[UR46], tmem[UR8], tmem[UR12], idesc[UR13], UPT ;  /* 0x00ff0c2e300075ea */ /* 0x000fe2000b800008 */
[----:B------:R1:W-:Y:S01]  /*49f0*/  UTCHMMA gdesc[UR44], gdesc[UR42], tmem[UR7], tmem[UR10], idesc[UR11], UPT ;  /* 0x00ff0a2a2c0075ea */ /* 0x0003e2000b800007 */
[----:B------:R2:W-:Y:S01]  /*4a00*/  UTCHMMA gdesc[UR40], gdesc[UR38], tmem[UR5], tmem[UR12], idesc[UR13], UPT ;  /* 0x00ff0c26280075ea */ /* 0x0005e2000b800005 */
[----:B-1----:R-:W-:Y:S09]  /*4a10*/  UIADD3 UR10, UPT, UPT, UR4, 0x70, URZ ;  /* 0x00000070040a7890 */ /* 0x002ff2000fffe0ff */
[----:B------:R2:W-:Y:S01]  /*4a20*/  UTCBAR [UR10], URZ ;  /* 0x000000ff0a0073e9 */ /* 0x0005e200080000ff */
[----:B------:R-:W1:Y:S02]  /*4a30*/  SYNCS.PHASECHK.TRANS64.TRYWAIT P0, [UR4+0x68], R19 ;  /* 0x00006813ff0075a7 */ /* 0x000e640008001104 */
[----:B-12---:R-:W-:Y:S05]  /*4a40*/  @!P0 BRA `(.L_x_43) ;  /* 0x0000005400148947 */ /* 0x006fea0003800000 */
.L_x_126:
[----:B------:R-:W-:Y:S01]  /*4a50*/  R2UR UR8, R30 ;  /* 0x000000001e0872ca */ /* 0x000fe200000e0000 */
[----:B------:R-:W-:Y:S01]  /*4a60*/  UMOV UR10, 0x0 ;  /* 0x00000000000a7882 */ /* 0x000fe20000000000 */
        /* <DEDUP_REMOVED lines=8> */
[----:B------:R-:W-:Y:S01]  /*4af0*/  LOP3.LUT R22, R22, 0x1, RZ, 0x3c, !PT ;  /* 0x0000000116167812 */ /* 0x000fe200078e3cff */
[----:B------:R-:W-:Y:S01]  /*4b00*/  UMOV UR17, 0x8190490 ;  /* 0x0819049000117882 */ /* 0x000fe20000000000 */
[----:B------:R-:W-:Y:S01]  /*4b10*/  UMOV UR13, 0x8190490 ;  /* 0x08190490000d7882 */ /* 0x000fe20000000000 */
[----:B------:R-:W-:Y:S01]  /*4b20*/  UIADD3 UR19, UPT, UPT, UR19, 0x1, URZ ;  /* 0x0000000113137890 */ /* 0x000fe2000fffe0ff */
[----:B------:R-:W-:Y:S05]  /*4b30*/  UMOV UR18, 0x1 ;  /* 0x0000000100127882 */ /* 0x000fea0000000000 */
[----:B------:R2:W-:Y:S02]  /*4b40*/  UTCHMMA tmem[UR7], gdesc[UR8], tmem[UR12], tmem[UR10], idesc[UR11], UPT ;  /* 0x00ff0a08070079ea */ /* 0x0005e4000b80000c */
[----:B--2---:R-:W-:Y:S01]  /*4b50*/  R2UR UR11, R14 ;  /* 0x000000000e0b72ca */ /* 0x004fe200000e0000 */
[----:B------:R-:W-:Y:S01]  /*4b60*/  UMOV UR12, 0x0 ;  /* 0x00000000000c7882 */ /* 0x000fe20000000000 */
[----:B------:R-:W-:Y:S02]  /*4b70*/  R2UR UR8, R15 ;  /* 0x000000000f0872ca */ /* 0x000fe400000e0000 */
[----:B------:R-:W-:Y:S02]  /*4b80*/  R2UR UR10, R12 ;  /* 0x000000000c0a72ca */ /* 0x000fe400000e0000 */
[----:B------:R-:W-:Y:S02]  /*4b90*/  R2UR UR9, R13 ;  /* 0x000000000d0972ca */ /* 0x000fe400000e0000 */
[----:B------:R-:W-:Y:S07]  /*4ba0*/  R2UR UR7, R9 ;  /* 0x00000000090772ca */ /* 0x000fee00000e0000 */
[----:B------:R2:W-:Y:S04]  /*4bb0*/  UTCHMMA tmem[UR8], gdesc[UR36], tmem[UR11], tmem[UR14], idesc[UR15], UPT ;  /* 0x00ff0e24080079ea */ /* 0x0005e8000b80000b */
[----:B------:R3:W-:Y:S01]  /*4bc0*/  UTCHMMA tmem[UR9], gdesc[UR34], tmem[UR10], tmem[UR14], idesc[UR15], UPT ;  /* 0x00ff0e22090079ea */ /* 0x0007e2000b80000a */
[----:B--2---:R-:W-:Y:S02]  /*4bd0*/  R2UR UR8, R7 ;  /* 0x00000000070872ca */ /* 0x004fe400000e0000 */
[----:B------:R-:W-:Y:S02]  /*4be0*/  R2UR UR11, R2 ;  /* 0x00000000020b72ca */ /* 0x000fe400000e0000 */
[----:B---3--:R-:W-:Y:S02]  /*4bf0*/  R2UR UR15, R10 ;  /* 0x000000000a0f72ca */ /* 0x008fe400000e0000 */
[----:B------:R-:W-:Y:S02]  /*4c00*/  R2UR UR14, R8 ;  /* 0x00000000080e72ca */ /* 0x000fe400000e0000 */
[----:B------:R-:W-:Y:S02]  /*4c10*/  R2UR UR10, R5 ;  /* 0x00000000050a72ca */ /* 0x000fe400000e0000 */
[----:B------:R-:W-:Y:S07]  /*4c20*/  R2UR UR9, R3 ;  /* 0x00000000030972ca */ /* 0x000fee00000e0000 */
[----:B------:R2:W-:Y:S02]  /*4c30*/  UTCHMMA tmem[UR5], gdesc[UR32], tmem[UR15], tmem[UR16], idesc[UR17], UPT ;  /* 0x00ff1020050079ea */ /* 0x0005e4000b80000f */
[----:B------:R3:W-:Y:S01]  /*4c40*/  UTCHMMA tmem[UR7], gdesc[UR26], tmem[UR14], tmem[UR12], idesc[UR13], UPT ;  /* 0x00ff0c1a070079ea */ /* 0x0007e2000b80000e */
[----:B--2---:R-:W-:Y:S01]  /*4c50*/  UIADD3 UR5, UPT, UPT, UR6, 0x1, URZ ;  /* 0x0000000106057890 */ /* 0x004fe2000fffe0ff */
[----:B---3--:R-:W-:Y:S01]  /*4c60*/  R2UR UR13, R6 ;  /* 0x00000000060d72ca */ /* 0x008fe200000e0000 */
[----:B------:R-:W-:Y:S02]  /*4c70*/  UMOV UR14, 0x0 ;  /* 0x00000000000e7882 */ /* 0x000fe40000000000 */
[----:B------:R-:W-:Y:S01]  /*4c80*/  UISETP.NE.AND UP0, UPT, UR5, 0x2, UPT ;  /* 0x000000020500788c */ /* 0x000fe2000bf05270 */
[----:B------:R-:W-:Y:S01]  /*4c90*/  R2UR UR12, R4 ;  /* 0x00000000040c72ca */ /* 0x000fe200000e0000 */
[----:B------:R-:W-:Y:S02]  /*4ca0*/  UMOV UR15, 0x8190490 ;  /* 0x08190490000f7882 */ /* 0x000fe40000000000 */
[----:B------:R-:W-:Y:S06]  /*4cb0*/  USEL UR7, URZ, 0x1, UP0 ;  /* 0x00000001ff077887 */ /* 0x000fec0008000000 */
[----:B------:R-:W-:Y:S01]  /*4cc0*/  LOP3.LUT R21, R21, UR7, RZ, 0x3c, !PT ;  /* 0x0000000715157c12 */ /* 0x000fe2000f8e3cff */
[----:B------:R2:W-:Y:S01]  /*4cd0*/  UTCHMMA tmem[UR8], gdesc[UR24], tmem[UR13], tmem[UR16], idesc[UR17], UPT ;  /* 0x00ff1018080079ea */ /* 0x0005e2000b80000d */
[----:B------:R-:W-:Y:S02]  /*4ce0*/  UMOV UR7, UR6 ;  /* 0x0000000600077c82 */ /* 0x000fe40008000000 */
[----:B------:R-:W-:Y:S01]  /*4cf0*/  UTCHMMA tmem[UR10], gdesc[UR22], tmem[UR12], tmem[UR14], idesc[UR15], UPT ;  /* 0x00ff0e160a0079ea */ /* 0x000fe2000b80000c */
[----:B------:R3:W-:Y:S01]  /*4d00*/  UTCHMMA tmem[UR9], gdesc[UR20], tmem[UR11], tmem[UR16], idesc[UR17], UPT ;  /* 0x00ff1014090079ea */ /* 0x0007e2000b80000b */
[----:B--2---:R-:W-:Y:S02]  /*4d10*/  USEL UR8, UR5, URZ, UP0 ;  /* 0x000000ff05087287 */ /* 0x004fe40008000000 */
[----:B------:R-:W-:Y:S02]  /*4d20*/  UISETP.NE.AND UP0, UPT, UR19, URZ, UPT ;  /* 0x000000ff1300728c */ /* 0x000fe4000bf05270 */
[----:B---3--:R-:W-:Y:S09]  /*4d30*/  UIADD3 UR16, UPT, UPT, UR4, 0x28, URZ ;  /* 0x0000002804107890 */ /* 0x008ff2000fffe0ff */
[----:B------:R2:W-:Y:S01]  /*4d40*/  UTCBAR [UR16], URZ ;  /* 0x000000ff100073e9 */ /* 0x0005e200080000ff */
[----:B------:R-:W-:Y:S05]  /*4d50*/  BRA.U UP0, `(.L_x_44) ;  /* 0xfffffff100047547 */ /* 0x000fea000b83ffff */
.L_x_38:
[----:B----4-:R-:W-:Y:S01]  /*4d60*/  UIADD3 UR5, UPT, UPT, UR4, 0x60, URZ ;  /* 0x0000006004057890 */ /* 0x010fe2000fffe0ff */
[----:B------:R-:W-:Y:S01]  /*4d70*/  HFMA2 R3, -RZ, RZ, -0.0 , 0 ;  /* 0x80000000ff037431 */ /* 0x000fe200000001ff */
[----:B------:R-:W-:-:S07]  /*4d80*/  UIADD3 UR7, UPT, UPT, UR4, 0x90, URZ ;  /* 0x0000009004077890 */ /* 0x000fce000fffe0ff */
[----:B------:R3:W-:Y:S01]  /*4d90*/  UTCBAR [UR5], URZ ;  /* 0x000000ff050073e9 */ /* 0x0007e200080000ff */
[----:B------:R-:W4:Y:S02]  /*4da0*/  SYNCS.PHASECHK.TRANS64.TRYWAIT P0, [UR4+0xa0], R3 ;  /* 0x0000a003ff0075a7 */ /* 0x000f240008001104 */
[----:B---34-:R-:W-:Y:S05]  /*4db0*/  @!P0 BRA `(.L_x_45) ;  /* 0x0000005000588947 */ /* 0x018fea0003800000 */
.L_x_128:
[----:B------:R4:W-:Y:S01]  /*4dc0*/  UTCBAR [UR7], URZ ;  /* 0x000000ff070073e9 */ /* 0x0009e200080000ff */
[----:B------:R-:W5:Y:S01]  /*4dd0*/  SYNCS.PHASECHK.TRANS64.TRYWAIT P0, [UR4+0xa8], R3 ;  /* 0x0000a803ff0075a7 */ /* 0x000f620008001104 */
[----:B-1----:R-:W-:Y:S01]  /*4de0*/  SHF.L.U32 R6, R23, 0x1f, RZ ;  /* 0x0000001f17067819 */ /* 0x002fe200000006ff */
[----:B----45:R-:W-:Y:S06]  /*4df0*/  @!P0 BRA `(.L_x_46) ;  /* 0x0000005000688947 */ /* 0x030fec0003800000 */
.L_x_130:
[----:B------:R-:W4:Y:S01]  /*4e00*/  SYNCS.PHASECHK.TRANS64.TRYWAIT P0, [UR4+0x80], R6 ;  /* 0x00008006ff0075a7 */ /* 0x000f220008001104 */
[----:B------:R-:W-:Y:S01]  /*4e10*/  IMAD.MOV.U32 R3, RZ, RZ, 0x160 ;  /* 0x00000160ff037424 */ /* 0x000fe200078e00ff */
[----:B------:R-:W-:Y:S01]  /*4e20*/  UIMAD UR5, UR6, 0x6000, UR4 ;  /* 0x00006000060578a4 */ /* 0x000fe2000f8e0204 */
[----:B-1-3--:R-:W-:Y:S01]  /*4e30*/  IMAD.MOV.U32 R2, RZ, RZ, 0x160 ;  /* 0x00000160ff027424 */ /* 0x00afe200078e00ff */
[----:B------:R-:W-:Y:S01]  /*4e40*/  UISETP.NE.U32.AND UP0, UPT, UR18, URZ, UPT ;  /* 0x000000ff1200728c */ /* 0x000fe2000bf05070 */
[----:B------:R-:W-:Y:S01]  /*4e50*/  IMAD.MOV.U32 R4, RZ, RZ, 0xe0 ;  /* 0x000000e0ff047424 */ /* 0x000fe200078e00ff */
[----:B------:R-:W-:Y:S01]  /*4e60*/  R2UR UR17, R3 ;  /* 0x00000000031172ca */ /* 0x000fe200000e0000 */
[----:B------:R-:W-:Y:S01]  /*4e70*/  IMAD.MOV.U32 R3, RZ, RZ, 0xe8 ;  /* 0x000000e8ff037424 */ /* 0x000fe200078e00ff */
[C---:B------:R-:W-:Y:S01]  /*4e80*/  R2UR UR19, R2.reuse ;  /* 0x00000000021372ca */ /* 0x040fe200000e0000 */
[----:B------:R-:W-:Y:S01]  /*4e90*/  UIADD3 UR5, UPT, UPT, UR5, 0x400, URZ ;  /* 0x0000040005057890 */ /* 0x000fe2000fffe0ff */
        /* <DEDUP_REMOVED lines=8> */
[C---:B------:R-:W-:Y:S01]  /*4f20*/  R2UR UR50, R3.reuse ;  /* 0x00000000033272ca */ /* 0x040fe200000e0000 */
[----:B------:R-:W-:Y:S01]  /*4f30*/  USHF.R.U32.HI UR5, URZ, 0x4, UR5 ;  /* 0x00000004ff057899 */ /* 0x000fe20008011605 */
[----:B------:R-:W-:Y:S01]  /*4f40*/  R2UR UR53, R3 ;  /* 0x00000000033572ca */ /* 0x000fe200000e0000 */
[----:B------:R-:W-:Y:S01]  /*4f50*/  IMAD.MOV.U32 R3, RZ, RZ, 0x108 ;  /* 0x00000108ff037424 */ /* 0x000fe200078e00ff */
[----:B------:R-:W-:Y:S01]  /*4f60*/  R2UR UR20, R4 ;  /* 0x00000000041472ca */ /* 0x000fe200000e0000 */
[----:B------:R-:W-:Y:S01]  /*4f70*/  IMAD.MOV.U32 R4, RZ, RZ, 0x100 ;  /* 0x00000100ff047424 */ /* 0x000fe200078e00ff */
[C---:B------:R-:W-:Y:S01]  /*4f80*/  R2UR UR59, R2.reuse ;  /* 0x00000000023b72ca */ /* 0x040fe200000e0000 */
[----:B------:R-:W-:Y:S01]  /*4f90*/  ULOP3.LUT UR5, UR5, 0x3fc0, URZ, 0xc0, !UPT ;  /* 0x00003fc005057892 */ /* 0x000fe2000f8ec0ff */
[----:B------:R-:W-:Y:S01]  /*4fa0*/  R2UR UR58, R3 ;  /* 0x00000000033a72ca */ /* 0x000fe200000e0000 */
[----:B------:R-:W-:Y:S01]  /*4fb0*/  IMAD.MOV.U32 R3, RZ, RZ, 0x110 ;  /* 0x00000110ff037424 */ /* 0x000fe200078e00ff */
[C---:B------:R-:W-:Y:S01]  /*4fc0*/  R2UR UR66, R2.reuse ;  /* 0x00000000024272ca */ /* 0x040fe200000e0000 */
[----:B------:R-:W-:Y:S01]  /*4fd0*/  UMOV UR44, 0x0 ;  /* 0x00000000002c7882 */ /* 0x000fe20000000000 */
[----:B------:R-:W-:Y:S01]  /*4fe0*/  R2UR UR64, R2 ;  /* 0x00000000024072ca */ /* 0x000fe200000e0000 */
[----:B------:R-:W-:Y:S01]  /*4ff0*/  IMAD.MOV.U32 R2, RZ, RZ, 0xe0 ;  /* 0x000000e0ff027424 */ /* 0x000fe200078e00ff */
[----:B------:R-:W-:Y:S01]  /*5000*/  R2UR UR65, R3 ;  /* 0x00000000034172ca */ /* 0x000fe200000e0000 */
[----:B------:R-:W-:Y:S01]  /*5010*/  IMAD.MOV.U32 R3, RZ, RZ, 0x118 ;  /* 0x00000118ff037424 */ /* 0x000fe200078e00ff */
[----:B------:R-:W-:Y:S01]  /*5020*/  R2UR UR52, R4 ;  /* 0x00000000043472ca */ /* 0x000fe200000e0000 */
[----:B------:R-:W-:Y:S01]  /*5030*/  UMOV UR45, 0x8190490 ;  /* 0x08190490002d7882 */ /* 0x000fe20000000000 */
[----:B------:R-:W-:Y:S01]  /*5040*/  UMOV UR68, 0x0 ;  /* 0x0000000000447882 */ /* 0x000fe20000000000 */
[----:B------:R-:W-:Y:S01]  /*5050*/  UMOV UR69, 0x8190490 ;  /* 0x0819049000457882 */ /* 0x000fe20000000000 */
[----:B------:R-:W-:Y:S01]  /*5060*/  R2UR UR63, R3 ;  /* 0x00000000033f72ca */ /* 0x000fe200000e0000 */
[----:B------:R-:W-:Y:S01]  /*5070*/  IMAD.MOV.U32 R3, RZ, RZ, 0xe0 ;  /* 0x000000e0ff037424 */ /* 0x000fe200078e00ff */
[----:B------:R-:W-:Y:S01]  /*5080*/  UMOV UR70, 0x0 ;  /* 0x0000000000467882 */ /* 0x000fe20000000000 */
[----:B------:R-:W-:Y:S01]  /*5090*/  UMOV UR71, 0x8190490 ;  /* 0x0819049000477882 */ /* 0x000fe20000000000 */
[----:B------:R-:W-:Y:S01]  /*50a0*/  UMOV UR72, 0x0 ;  /* 0x0000000000487882 */ /* 0x000fe20000000000 */
[----:B------:R-:W-:Y:S01]  /*50b0*/  UMOV UR73, 0x8190490 ;  /* 0x0819049000497882 */ /* 0x000fe20000000000 */
[----:B------:R-:W-:Y:S01]  /*50c0*/  UMOV UR74, 0x0 ;  /* 0x00000000004a7882 */ /* 0x000fe20000000000 */
[----:B------:R-:W-:Y:S01]  /*50d0*/  UMOV UR75, 0x8190490 ;  /* 0x08190490004b7882 */ /* 0x000fe20000000000 */
[----:B------:R-:W-:Y:S01]  /*50e0*/  UIADD3 UR49, UPT, UPT, UR4, 0x98, URZ ;  /* 0x0000009804317890 */ /* 0x000fe2000fffe0ff */
        /* <DEDUP_REMOVED lines=15> */
[----:B------:R-:W-:Y:S01]  /*51e0*/  ULOP3.LUT UR5, UR5, 0x2000000, URZ, 0xfc, !UPT ;  /* 0x0200000005057892 */ /* 0x000fe2000f8efcff */
[----:B----4-:R-:W-:Y:S11]  /*51f0*/  @!P0 BRA `(.L_x_47) ;  /* 0x0000004c00888947 */ /* 0x010ff60003800000 */
.L_x_132:
[----:B------:R-:W-:Y:S01]  /*5200*/  UMOV UR8, UR5 ;  /* 0x0000000500087c82 */ /* 0x000fe20008000000 */
[----:B------:R-:W-:Y:S01]  /*5210*/  UMOV UR9, 0x80004020 ;  /* 0x8000402000097882 */ /* 0x000fe20000000000 */
[----:B------:R-:W-:Y:S01]  /*5220*/  UIADD3 UR10, UPT, UPT, UR5, 0x40, URZ ;  /* 0x00000040050a7890 */ /* 0x000fe2000fffe0ff */
[----:B------:R3:W-:Y:S01]  /*5230*/  UTCHMMA tmem[UR7], gdesc[UR8], tmem[UR17], tmem[UR44], idesc[UR45], UP0 ;  /* 0x00ff2c08070079ea */ /* 0x0007e20008000011 */
[----:B------:R-:W-:Y:S01]  /*5240*/  UIADD3 UR12, UPT, UPT, UR5, 0x80, URZ ;  /* 0x00000080050c7890 */ /* 0x000fe2000fffe0ff */
[----:B-1----:R-:W-:Y:S01]  /*5250*/  IMAD.MOV.U32 R3, RZ, RZ, 0xe0 ;  /* 0x000000e0ff037424 */ /* 0x002fe200078e00ff */
[----:B------:R-:W-:Y:S01]  /*5260*/  UMOV UR11, 0x80004020 ;  /* 0x80004020000b7882 */ /* 0x000fe20000000000 */
[----:B------:R-:W-:Y:S01]  /*5270*/  UMOV UR13, 0x80004020 ;  /* 0x80004020000d7882 */ /* 0x000fe20000000000 */
[----:B------:R-:W-:Y:S01]  /*5280*/  IMAD.MOV.U32 R2, RZ, RZ, 0xe0 ;  /* 0x000000e0ff027424 */ /* 0x000fe200078e00ff */
[----:B------:R-:W-:Y:S01]  /*5290*/  UIADD3 UR46, UPT, UPT, UR4, 0xb0, URZ ;  /* 0x000000b0042e7890 */ /* 0x000fe2000fffe0ff */
[----:B------:R-:W1:Y:S01]  /*52a0*/  S2UR UR67, SR_CgaCtaId ;  /* 0x00000000004379c3 */ /* 0x000e620000008800 */
[----:B------:R4:W-:Y:S01]  /*52b0*/  UTCHMMA tmem[UR15], gdesc[UR10], tmem[UR19], tmem[UR68], idesc[UR69], UPT ;  /* 0x00ff440a0f0079ea */ /* 0x0009e2000b800013 */
[C---:B------:R-:W-:Y:S01]  /*52c0*/  R2UR UR57, R3.reuse ;  /* 0x00000000033972ca */ /* 0x040fe200000e0000 */
[----:B------:R5:W-:Y:S01]  /*52d0*/  UTCHMMA tmem[UR20], gdesc[UR12], tmem[UR23], tmem[UR70], idesc[UR71], UPT ;  /* 0x00ff460c140079ea */ /* 0x000be2000b800017 */
[C---:B------:R-:W-:Y:S01]  /*52e0*/  R2UR UR56, R2.reuse ;  /* 0x00000000023872ca */ /* 0x040fe200000e0000 */
[----:B--2---:R-:W-:Y:S01]  /*52f0*/  UIADD3 UR16, UPT, UPT, UR30, 0x380, URZ ;  /* 0x000003801e107890 */ /* 0x004fe2000fffe0ff */
[----:B------:R-:W-:Y:S01]  /*5300*/  R2UR UR55, R3 ;  /* 0x00000000033772ca */ /* 0x000fe200000e0000 */
[----:B------:R-:W-:Y:S01]  /*5310*/  UIADD3 UR14, UPT, UPT, UR28, 0x1c0, URZ ;  /* 0x000001c01c0e7890 */ /* 0x000fe2000fffe0ff */
[C---:B------:R-:W-:Y:S01]  /*5320*/  R2UR UR54, R2.reuse ;  /* 0x00000000023672ca */ /* 0x040fe200000e0000 */
[----:B------:R-:W-:Y:S01]  /*5330*/  UMOV UR43, 0x80004020 ;  /* 0x80004020002b7882 */ /* 0x000fe20000000000 */
[----:B------:R-:W-:Y:S01]  /*5340*/  R2UR UR51, R2 ;  /* 0x00000000023372ca */ /* 0x000fe200000e0000 */
[----:B------:R-:W-:Y:S01]  /*5350*/  UMOV UR41, 0x40004040 ;  /* 0x4000404000297882 */ /* 0x000fe20000000000 */
[----:B------:R-:W-:Y:S01]  /*5360*/  UMOV UR39, 0x80004020 ;  /* 0x8000402000277882 */ /* 0x000fe20000000000 */
[----:B------:R-:W-:Y:S01]  /*5370*/  UMOV UR37, 0x40004040 ;  /* 0x4000404000257882 */ /* 0x000fe20000000000 */
[----:B------:R-:W-:Y:S01]  /*5380*/  UMOV UR35, 0x80004020 ;  /* 0x8000402000237882 */ /* 0x000fe20000000000 */
[----:B------:R-:W-:Y:S01]  /*5390*/  UMOV UR33, 0x40004040 ;  /* 0x4000404000217882 */ /* 0x000fe20000000000 */
[----:B------:R-:W-:Y:S01]  /*53a0*/  UMOV UR27, 0x80004020 ;  /* 0x80004020001b7882 */ /* 0x000fe20000000000 */
[----:B------:R-:W-:Y:S01]  /*53b0*/  UMOV UR25, 0x40004040 ;  /* 0x4000404000197882 */ /* 0x000fe20000000000 */
[----:B---3--:R-:W-:Y:S01]  /*53c0*/  UIADD3 UR8, UPT, UPT, UR5, 0xc0, URZ ;  /* 0x000000c005087890 */ /* 0x008fe2000fffe0ff */
[----:B------:R-:W-:Y:S01]  /*53d0*/  IMAD.MOV.U32 R2, RZ, RZ, 0x1 ;  /* 0x00000001ff027424 */ /* 0x000fe200078e00ff */
[----:B------:R-:W-:Y:S01]  /*53e0*/  ULEA UR45, UR6, UR4, 0x3 ;  /* 0x00000004062d7291 */ /* 0x000fe2000f8e18ff */
[----:B------:R-:W-:Y:S01]  /*53f0*/  LOP3.LUT R5, R24, 0xffff, RZ, 0xc0, !PT ;  /* 0x0000ffff18057812 */ /* 0x000fe200078ec0ff */
[----:B------:R-:W-:Y:S01]  /*5400*/  UIADD3 UR6, UPT, UPT, UR5, 0x100, URZ ;  /* 0x0000010005067890 */ /* 0x000fe2000fffe0ff */
[----:B------:R-:W-:Y:S01]  /*5410*/  IMAD.MOV.U32 R4, RZ, RZ, 0xffff ;  /* 0x0000ffffff047424 */ /* 0x000fe200078e00ff */
[----:B------:R-:W-:Y:S01]  /*5420*/  UIADD3 UR44, UPT, UPT, UR4, 0x88, URZ ;  /* 0x00000088042c7890 */ /* 0x000fe2000fffe0ff */
[----:B------:R-:W-:Y:S01]  /*5430*/  SHF.R.U32.HI R5, RZ, 0x5, R5 ;  /* 0x00000005ff057819 */ /* 0x000fe20000011605 */
[----:B----4-:R-:W-:Y:S01]  /*5440*/  UIADD3 UR10, UPT, UPT, UR5, 0x140, URZ ;  /* 0x00000140050a7890 */ /* 0x010fe2000fffe0ff */
[----:B------:R2:W-:Y:S01]  /*5450*/  UTCHMMA tmem[UR48], gdesc[UR8], tmem[UR50], tmem[UR72], idesc[UR73], UPT ;  /* 0x00ff4808300079ea */ /* 0x0005e2000b800032 */
[----:B------:R-:W-:Y:S01]  /*5460*/  UIADD3 UR4, UPT, UPT, UR5, 0x1c0, URZ ;  /* 0x000001c005047890 */ /* 0x000fe2000fffe0ff */
[----:B------:R-:W-:Y:S01]  /*5470*/  IMAD.MOV.U32 R3, RZ, RZ, 0x1 ;  /* 0x00000001ff037424 */ /* 0x000fe200078e00ff */
[----:B------:R-:W-:Y:S01]  /*5480*/  UMOV UR7, 0x80004020 ;  /* 0x8000402000077882 */ /* 0x000fe20000000000 */
[----:B------:R-:W-:Y:S01]  /*5490*/  UMOV UR68, 0x0 ;  /* 0x0000000000447882 */ /* 0x000fe20000000000 */
[----:B------:R-:W-:Y:S01]  /*54a0*/  UMOV UR69, 0x8190490 ;  /* 0x0819049000457882 */ /* 0x000fe20000000000 */
[----:B------:R3:W-:Y:S01]  /*54b0*/  UTCHMMA tmem[UR52], gdesc[UR6], tmem[UR53], tmem[UR74], idesc[UR75], UPT ;  /* 0x00ff4a06340079ea */ /* 0x0007e2000b800035 */
[----:B-----5:R-:W-:Y:S01]  /*54c0*/  UMOV UR70, 0x0 ;  /* 0x0000000000467882 */ /* 0x020fe20000000000 */
[----:B------:R-:W-:Y:S01]  /*54d0*/  UMOV UR71, 0x8190490 ;  /* 0x0819049000477882 */ /* 0x000fe20000000000 */
[----:B------:R-:W-:Y:S01]  /*54e0*/  UTCHMMA tmem[UR58], gdesc[UR10], tmem[UR59], tmem[UR68], idesc[UR69], UPT ;  /* 0x00ff440a3a0079ea */ /* 0x000fe2000b80003b */
[----:B------:R-:W-:Y:S01]  /*54f0*/  UMOV UR20, UR21 ;  /* 0x0000001500147c82 */ /* 0x000fe20008000000 */
[----:B------:R-:W-:Y:S01]  /*5500*/  UMOV UR23, 0x80004020 ;  /* 0x8000402000177882 */ /* 0x000fe20000000000 */
[----:B------:R-:W-:Y:S01]  /*5510*/  UMOV UR21, 0x40004040 ;  /* 0x4000404000157882 */ /* 0x000fe20000000000 */
[----:B------:R-:W-:Y:S01]  /*5520*/  UMOV UR19, 0x80004020 ;  /* 0x8000402000137882 */ /* 0x000fe20000000000 */
[----:B------:R-:W-:Y:S01]  /*5530*/  UMOV UR12, UR47 ;  /* 0x0000002f000c7c82 */ /* 0x000fe20008000000 */
[----:B------:R-:W-:Y:S01]  /*5540*/  UMOV UR13, 0x40004040 ;  /* 0x40004040000d7882 */ /* 0x000fe20000000000 */
[----:B------:R-:W-:Y:S01]  /*5550*/  ELECT P0, URZ, PT ;  /* 0x0000000000ff782f */ /* 0x000fe20003800000 */
[----:B------:R-:W-:Y:S01]  /*5560*/  VIADD R6, R5, 0x10 ;  /* 0x0000001005067836 */ /* 0x000fe20000000000 */
[----:B------:R-:W-:Y:S01]  /*5570*/  UMOV UR76, 0x0 ;  /* 0x00000000004c7882 */ /* 0x000fe20000000000 */
[----:B------:R-:W-:Y:S01]  /*5580*/  UMOV UR77, 0x8198490 ;  /* 0x08198490004d7882 */ /* 0x000fe20000000000 */
[----:B------:R-:W-:Y:S01]  /*5590*/  UMOV UR15, 0x80004020 ;  /* 0x80004020000f7882 */ /* 0x000fe20000000000 */
[----:B------:R-:W-:Y:S01]  /*55a0*/  UMOV UR17, 0x40004040 ;  /* 0x4000404000117882 */ /* 0x000fe20000000000 */
[----:B------:R-:W-:Y:S01]  /*55b0*/  SHF.L.U32 R5, R4, R5, RZ ;  /* 0x0000000504057219 */ /* 0x000fe200000006ff */
[----:B------:R-:W-:Y:S01]  /*55c0*/  UVIRTCOUNT.DEALLOC.SMPOOL 0x80 ;  /* 0x000000800000784c */ /* 0x000fe20000000000 */
[----:B------:R-:W-:Y:S01]  /*55d0*/  SHF.L.U32 R6, R3, R6, RZ ;  /* 0x0000000603067219 */ /* 0x000fe200000006ff */
[----:B--2---:R-:W-:Y:S01]  /*55e0*/  UIADD3 UR8, UPT, UPT, UR5, 0x180, URZ ;  /* 0x0000018005087890 */ /* 0x004fe2000fffe0ff */
[----:B------:R-:W-:-:S02]  /*55f0*/  UMOV UR72, 0x0 ;  /* 0x0000000000487882 */ /* 0x000fc40000000000 */
[----:B------:R-:W-:Y:S01]  /*5600*/  UMOV UR5, 0x80004020 ;  /* 0x8000402000057882 */ /* 0x000fe20000000000 */
[----:B------:R-:W-:Y:S01]  /*5610*/  UMOV UR73, 0x8198490 ;  /* 0x0819849000497882 */ /* 0x000fe20000000000 */
[----:B------:R-:W-:Y:S01]  /*5620*/  @P0 PRMT R7, R2, 0x7610, R7 ;  /* 0x0000761002070816 */ /* 0x000fe20000000007 */
[----:B---3--:R-:W-:Y:S01]  /*5630*/  UIADD3 UR7, UPT, UPT, UR45, 0x10, URZ ;  /* 0x000000102d077890 */ /* 0x008fe2000fffe0ff */
[----:B------:R-:W-:Y:S01]  /*5640*/  LOP3.LUT R5, R6, R5, RZ, 0xfc, !PT ;  /* 0x0000000506057212 */ /* 0x000fe200078efcff */
[----:B------:R-:W-:Y:S01]  /*5650*/  UMOV UR52, 0x0 ;  /* 0x0000000000347882 */ /* 0x000fe20000000000 */
[----:B------:R2:W-:Y:S01]  /*5660*/  UTCHMMA tmem[UR65], gdesc[UR8], tmem[UR66], tmem[UR70], idesc[UR71], UPT ;  /* 0x00ff4608410079ea */ /* 0x0005e2000b800042 */
[----:B------:R3:W-:Y:S01]  /*5670*/  UTCHMMA tmem[UR63], gdesc[UR4], tmem[UR64], tmem[UR68], idesc[UR69], UPT ;  /* 0x00ff44043f0079ea */ /* 0x0007e2000b800040 */
[----:B------:R4:W-:Y:S01]  /*5680*/  UTCBAR [UR49], URZ ;  /* 0x000000ff310073e9 */ /* 0x0009e200080000ff */
[----:B------:R4:W-:Y:S01]  /*5690*/  UTCHMMA gdesc[UR30], gdesc[UR28], tmem[UR62], tmem[UR72], idesc[UR73], !UPT ;  /* 0x00ff481c1e0075ea */ /* 0x0009e2000f80003e */
[----:B------:R-:W-:Y:S01]  /*56a0*/  UMOV UR53, 0x8198490 ;  /* 0x0819849000357882 */ /* 0x000fe20000000000 */
[----:B------:R-:W-:Y:S01]  /*56b0*/  LOP3.LUT R4, R5, 0xffff, RZ, 0xc0, !PT ;  /* 0x0000ffff05047812 */ /* 0x000fe200078ec0ff */
[----:B--2---:R-:W-:Y:S01]  /*56c0*/  UMOV UR71, 0x8198490 ;  /* 0x0819849000477882 */ /* 0x004fe20000000000 */
[----:B---3--:R-:W-:Y:S01]  /*56d0*/  UMOV UR69, 0x8198490 ;  /* 0x0819849000457882 */ /* 0x008fe20000000000 */
[----:B------:R4:W-:Y:S01]  /*56e0*/  UTCHMMA gdesc[UR40], gdesc[UR42], tmem[UR61], tmem[UR70], idesc[UR71], UPT ;  /* 0x00ff462a280075ea */ /* 0x0009e2000b80003d */
[----:B------:R4:W-:Y:S01]  /*56f0*/  UTCHMMA gdesc[UR36], gdesc[UR38], tmem[UR60], tmem[UR68], idesc[UR69], UPT ;  /* 0x00ff4426240075ea */ /* 0x0009e2000b80003c */
[----:B------:R4:W-:Y:S01]  /*5700*/  UTCHMMA gdesc[UR32], gdesc[UR34], tmem[UR57], tmem[UR72], idesc[UR73], UPT ;  /* 0x00ff4822200075ea */ /* 0x0009e2000b800039 */
[----:B------:R4:W-:Y:S01]  /*5710*/  UTCHMMA gdesc[UR24], gdesc[UR26], tmem[UR56], tmem[UR70], idesc[UR71], UPT ;  /* 0x00ff461a180075ea */ /* 0x0009e2000b800038 */
[----:B------:R4:W-:Y:S01]  /*5720*/  UTCHMMA gdesc[UR20], gdesc[UR22], tmem[UR55], tmem[UR68], idesc[UR69], UPT ;  /* 0x00ff4416140075ea */ /* 0x0009e2000b800037 */
[----:B------:R4:W-:Y:S01]  /*5730*/  UTCHMMA gdesc[UR12], gdesc[UR18], tmem[UR54], tmem[UR52], idesc[UR53], UPT ;  /* 0x00ff34120c0075ea */ /* 0x0009e2000b800036 */
[----:B------:R4:W-:Y:S01]  /*5740*/  UTCHMMA gdesc[UR16], gdesc[UR14], tmem[UR51], tmem[UR76], idesc[UR77], UPT ;  /* 0x00ff4c0e100075ea */ /* 0x0009e2000b800033 */
[----:B------:R4:W-:Y:S01]  /*5750*/  UTCBAR [UR46], URZ ;  /* 0x000000ff2e0073e9 */ /* 0x0009e200080000ff */
[----:B------:R4:W-:Y:S01]  /*5760*/  UTCBAR [UR7], URZ ;  /* 0x000000ff070073e9 */ /* 0x0009e200080000ff */
[----:B------:R4:W-:Y:S01]  /*5770*/  UTCBAR [UR44], URZ ;  /* 0x000000ff2c0073e9 */ /* 0x0009e200080000ff */
[----:B------:R-:W-:-:S02]  /*5780*/  UMOV UR4, 0x40 ;  /* 0x0000004000047882 */ /* 0x000fc40000000000 */
[----:B-1----:R-:W-:-:S09]  /*5790*/  ULEA UR4, UR67, UR4, 0x18 ;  /* 0x0000000443047291 */ /* 0x002fd2000f8ec0ff */
[----:B------:R-:W-:Y:S01]  /*57a0*/  @P0 STS.U8 [UR4], R7 ;  /* 0x00000007ff000988 */ /* 0x000fe20008000004 */
[----:B------:R-:W-:Y:S06]  /*57b0*/  BAR.SYNC.DEFER_BLOCKING 0x5, 0x1a0 ;  /* 0x0146800000007b1d */ /* 0x000fec0000010000 */
[----:B------:R-:W-:Y:S01]  /*57c0*/  NOP ;  /* 0x0000000000007918 */ /* 0x000fe20000000000 */
[----:B------:R-:W-:Y:S02]  /*57d0*/  UMOV UR4, 0x50 ;  /* 0x0000005000047882 */ /* 0x000fe40000000000 */
[----:B------:R-:W-:-:S09]  /*57e0*/  ULEA UR6, UR67, UR4, 0x18 ;  /* 0x0000000443067291 */ /* 0x000fd2000f8ec0ff */
[----:B------:R-:W1:Y:S02]  /*57f0*/  LDS R2, [UR6] ;  /* 0x00000006ff027984 */ /* 0x000e640008000800 */
[----:B-1----:R-:W-:-:S04]  /*5800*/  LOP3.LUT R3, R5, 0xffff, R2, 0x80, !PT ;  /* 0x0000ffff05037812 */ /* 0x002fc800078e8002 */
[----:B------:R-:W-:-:S13]  /*5810*/  ISETP.NE.AND P0, PT, R3, R4, PT ;  /* 0x000000040300720c */ /* 0x000fda0003f05270 */
[----:B----4-:R-:W-:Y:S05]  /*5820*/  @P0 BRA `(.L_x_48) ;  /* 0x0000000000500947 */ /* 0x010fea0003800000 */
[----:B------:R-:W-:Y:S02]  /*5830*/  SHF.R.U32.HI R2, RZ, 0x10, R2 ;  /* 0x00000010ff027819 */ /* 0x000fe40000011602 */
[----:B------:R-:W-:-:S04]  /*5840*/  SHF.R.U32.HI R3, RZ, 0x10, R5 ;  /* 0x00000010ff037819 */ /* 0x000fc80000011605 */
[----:B------:R-:W-:-:S04]  /*5850*/  LOP3.LUT R2, R2, R3, RZ, 0xc0, !PT ;  /* 0x0000000302027212 */ /* 0x000fc800078ec0ff */
[----:B------:R-:W-:-:S13]  /*5860*/  ISETP.NE.AND P0, PT, R2, R3, PT ;  /* 0x000000030200720c */ /* 0x000fda0003f05270 */
[----:B------:R-:W-:Y:S05]  /*5870*/  @P0 BRA `(.L_x_49) ;  /* 0x0000000000300947 */ /* 0x000fea0003800000 */
[----:B------:R-:W-:Y:S01]  /*5880*/  R2UR UR4, R5 ;  /* 0x00000000050472ca */ /* 0x000fe200000e0000 */
[----:B------:R-:W1:-:S12]  /*5890*/  S2R R3, SR_LANEID ;  /* 0x0000000000037919 */ /* 0x000e580000000000 */
[----:B------:R-:W-:-:S03]  /*58a0*/  ULOP3.LUT UR5, URZ, UR4, URZ, 0x33, !UPT ;  /* 0x00000004ff057292 */ /* 0x000fc6000f8e33ff */
[----:B------:R-:W-:Y:S02]  /*58b0*/  VOTEU.ANY UR4, UPT, PT ;  /* 0x0000000000047886 */ /* 0x000fe400038e0100 */
[----:B------:R-:W-:Y:S01]  /*58c0*/  UFLO.U32 UR4, UR4 ;  /* 0x00000004000472bd */ /* 0x000fe200080e0000 */
[----:B------:R-:W-:-:S04]  /*58d0*/  IMAD.U32 R2, RZ, RZ, UR5 ;  /* 0x00000005ff027e24 */ /* 0x000fc8000f8e00ff */
[----:B------:R-:W2:Y:S02]  /*58e0*/  REDUX UR7, R2 ;  /* 0x00000000020773c4 */ /* 0x000ea40000000000 */
[----:B------:R3:W-:Y:S01]  /*58f0*/  UTCATOMSWS.AND URZ, UR5 ;  /* 0x0000000500ff79e3 */ /* 0x0007e20008000000 */
[----:B-1----:R-:W-:Y:S01]  /*5900*/  ISETP.EQ.U32.AND P0, PT, R3, UR4, PT ;  /* 0x0000000403007c0c */ /* 0x002fe2000bf02070 */
[----:B--2---:R-:W-:-:S12]  /*5910*/  IMAD.U32 R3, RZ, RZ, UR7 ;  /* 0x00000007ff037e24 */ /* 0x004fd8000f8e00ff */
[----:B------:R3:W-:Y:S01]  /*5920*/  @P0 ATOMS.AND RZ, [UR6], R3 ;  /* 0x00000003ffff098c */ /* 0x0007e2000a800006 */
[----:B------:R-:W-:Y:S05]  /*5930*/  BRA `(.L_x_50) ;  /* 0x0000000000147947 */ /* 0x000fea0003800000 */
.L_x_49:
[----:B------:R-:W-:Y:S02]  /*5940*/  MOV R2, 0x5960 ;  /* 0x0000596000027802 */ /* 0x000fe40000000f00 */
[----:B------:R-:W-:Y:S05]  /*5950*/  CALL.REL.NOINC `($__internal_0_$__cuda_sm10x_tcgen05_guardrail_trap_col_being_dealloced_not_returned_by_alloc) ;  /* 0x0000004800ac7944 */ /* 0x000fea0003c00000 */
[----:B------:R-:W-:Y:S05]  /*5960*/  BRA `(.L_x_50) ;  /* 0x0000000000087947 */ /* 0x000fea0003800000 */
.L_x_48:
[----:B------:R-:W-:Y:S02]  /*5970*/  MOV R2, 0x5990 ;  /* 0x0000599000027802 */ /* 0x000fe40000000f00 */
[----:B------:R-:W-:Y:S05]  /*5980*/  CALL.REL.NOINC `($__internal_2_$__cuda_sm10x_tcgen05_guardrail_trap_unallocated_columns_being_dealloced) ;  /* 0x0000004800b87944 */ /* 0x000fea0003c00000 */
.L_x_50:
[----:B------:R-:W-:Y:S01]  /*5990*/  NOP ;  /* 0x0000000000007918 */ /* 0x000fe20000000000 */
[----:B------:R-:W-:Y:S05]  /*59a0*/  BRA `(.L_x_11) ;  /* 0x0000000000087947 */ /* 0x000fea0003800000 */
.L_x_9:
[----:B------:R-:W-:-:S08]  /*59b0*/  NOP ;  /* 0x0000000000007918 */ /* 0x000fd00000000000 */
[----:B------:R-:W1:-:S00]  /*59c0*/  USETMAXREG.DEALLOC.CTAPOOL 0x18 ;  /* 0x00000018000079c8 */ /* 0x000e4000080e0500 */
.L_x_11:
[----:B-1----:R-:W-:-:S13]  /*59d0*/  R2UR UR4, R0 ;  /* 0x00000000000472ca */ /* 0x002fda00000e0000 */
[----:B------:R-:W-:-:S04]  /*59e0*/  UIADD3 UR4, UPT, UPT, UR4, -0x4, URZ ;  /* 0xfffffffc04047890 */ /* 0x000fc8000fffe0ff */
[----:B------:R-:W-:-:S09]  /*59f0*/  UISETP.GT.U32.AND UP0, UPT, UR4, 0x7, UPT ;  /* 0x000000070400788c */ /* 0x000fd2000bf04070 */
[----:B------:R-:W-:Y:S05]  /*5a00*/  BRA.U UP0, `(.L_x_51) ;  /* 0x0000003100187547 */ /* 0x000fea000b800000 */
.L_x_52:
[----:B------:R-:W-:-:S08]  /*5a10*/  NOP ;  /* 0x0000000000007918 */ /* 0x000fd00000000000 */
[----:B------:R-:W1:Y:S02]  /*5a20*/  USETMAXREG.TRY_ALLOC.CTAPOOL UP0, 0x88 ;  /* 0x00000088000079c8 */ /* 0x000e640008000600 */
[----:B-1----:R-:W-:Y:S05]  /*5a30*/  BRA.U !UP0, `(.L_x_52) ;  /* 0xfffffffd08f47547 */ /* 0x002fea000b83ffff */
[----:B---3--:R-:W1:Y:S02]  /*5a40*/  LDCU UR5, c[0x0][0x380] ;  /* 0x00007000ff0577ac */ /* 0x008e640008000800 */
[----:B-1----:R-:W-:Y:S02]  /*5a50*/  UIADD3 UR4, UPT, UPT, -UR5, URZ, URZ ;  /* 0x000000ff05047290 */ /* 0x002fe4000fffe1ff */
[----:B------:R-:W-:Y:S02]  /*5a60*/  UIADD3 UR7, UPT, UPT, UR5, -0x1, URZ ;  /* 0xffffffff05077890 */ /* 0x000fe4000fffe0ff */
[----:B------:R-:W-:Y:S02]  /*5a70*/  USHF.R.S32.HI UR4, URZ, 0x1f, UR4 ;  /* 0x0000001fff047899 */ /* 0x000fe40008011404 */
[----:B------:R-:W-:Y:S02]  /*5a80*/  USHF.R.S32.HI UR6, URZ, 0x1f, UR7 ;  /* 0x0000001fff067899 */ /* 0x000fe40008011407 */
[----:B------:R-:W-:-:S02]  /*5a90*/  ULEA.HI UR4, UR4, -UR5, URZ, 0x7 ;  /* 0x8000000504047291 */ /* 0x000fc4000f8f38ff */
[----:B------:R-:W-:Y:S02]  /*5aa0*/  UISETP.GT.AND UP0, UPT, UR5, URZ, UPT ;  /* 0x000000ff0500728c */ /* 0x000fe4000bf04270 */
[----:B------:R-:W-:Y:S02]  /*5ab0*/  ULEA.HI UR6, UR6, UR7, URZ, 0x7 ;  /* 0x0000000706067291 */ /* 0x000fe4000f8f38ff */
[----:B------:R-:W-:Y:S02]  /*5ac0*/  USHF.R.S32.HI UR5, URZ, 0x7, UR4 ;  /* 0x00000007ff057899 */ /* 0x000fe40008011404 */
[----:B------:R-:W-:Y:S02]  /*5ad0*/  ULEA.HI.SX32 UR4, UR6, 0x1, 0x19 ;  /* 0x0000000106047891 */ /* 0x000fe4000f8fcaff */
[----:B------:R-:W-:-:S07]  /*5ae0*/  UIADD3 UR5, UPT, UPT, -UR5, URZ, URZ ;  /* 0x000000ff05057290 */ /* 0x000fce000fffe1ff */
[----:B------:R-:W-:Y:S02]  /*5af0*/  @!UP0 UMOV UR4, UR5 ;  /* 0x0000000500048c82 */ /* 0x000fe40008000000 */
[----:B------:R-:W-:Y:S01]  /*5b00*/  UISETP.GE.AND UP0, UPT, UR4, 0x1, UPT ;  /* 0x000000010400788c */ /* 0x000fe2000bf06270 */
[----:B------:R-:W-:Y:S08]  /*5b10*/  BAR.SYNC.DEFER_BLOCKING 0x5, 0x1a0 ;  /* 0x0146800000007b1d */ /* 0x000ff00000010000 */
[----:B------:R-:W-:Y:S05]  /*5b20*/  BRA.U !UP0, `(.L_x_53) ;  /* 0x0000001d084c7547 */ /* 0x000fea000b800000 */
[----:B------:R-:W1:Y:S01]  /*5b30*/  S2R R109, SR_TID.X ;  /* 0x00000000006d7919 */ /* 0x000e620000002100 */
[----:B------:R-:W3:Y:S01]  /*5b40*/  LDCU UR6, c[0x0][0x38c] ;  /* 0x00007180ff0677ac */ /* 0x000ee20008000800 */
[----:B------:R-:W4:Y:S01]  /*5b50*/  S2UR UR5, SR_CgaCtaId ;  /* 0x00000000000579c3 */ /* 0x000f220000008800 */
[----:B------:R-:W-:Y:S01]  /*5b60*/  IMAD.MOV.U32 R107, RZ, RZ, 0x1 ;  /* 0x00000001ff6b7424 */ /* 0x000fe200078e00ff */
[----:B--2---:R-:W2:Y:S01]  /*5b70*/  S2R R2, SR_CTAID.X ;  /* 0x0000000000027919 */ /* 0x004ea20000002500 */
[----:B------:R-:W-:Y:S01]  /*5b80*/  UIADD3 UR15, UPT, UPT, -UR4, URZ, URZ ;  /* 0x000000ff040f7290 */ /* 0x000fe2000fffe1ff */
[----:B------:R-:W-:Y:S01]  /*5b90*/  IMAD.MOV.U32 R106, RZ, RZ, 0x1 ;  /* 0x00000001ff6a7424 */ /* 0x000fe200078e00ff */
[----:B------:R-:W-:Y:S01]  /*5ba0*/  UMOV UR17, 0x400 ;  /* 0x0000040000117882 */ /* 0x000fe20000000000 */
[----:B------:R-:W-:Y:S01]  /*5bb0*/  UMOV UR4, 0x400 ;  /* 0x0000040000047882 */ /* 0x000fe20000000000 */
[----:B------:R-:W-:Y:S01]  /*5bc0*/  UMOV UR14, 0x1 ;  /* 0x00000001000e7882 */ /* 0x000fe20000000000 */
[----:B------:R-:W5:Y:S01]  /*5bd0*/  S2UR UR7, SR_CgaCtaId ;  /* 0x00000000000779c3 */ /* 0x000f620000008800 */
[----:B------:R-:W-:Y:S01]  /*5be0*/  UMOV UR13, URZ ;  /* 0x000000ff000d7c82 */ /* 0x000fe20008000000 */
[----:B------:R-:W-:Y:S01]  /*5bf0*/  UMOV UR16, URZ ;  /* 0x000000ff00107c82 */ /* 0x000fe20008000000 */
[----:B------:R-:W1:Y:S01]  /*5c00*/  LDCU UR10, c[0x0][0x7d4] ;  /* 0x0000fa80ff0a77ac */ /* 0x000e620008000800 */
[----:B------:R-:W-:Y:S01]  /*5c10*/  UMOV UR12, URZ ;  /* 0x000000ff000c7c82 */ /* 0x000fe20008000000 */
[----:B------:R-:W-:Y:S01]  /*5c20*/  UMOV UR8, URZ ;  /* 0x000000ff00087c82 */ /* 0x000fe20008000000 */
[----:B----4-:R-:W-:Y:S01]  /*5c30*/  ULEA UR4, UR5, UR4, 0x18 ;  /* 0x0000000405047291 */ /* 0x010fe2000f8ec0ff */
[----:B-1----:R-:W-:-:S02]  /*5c40*/  SHF.R.U32.HI R124, RZ, 0x2, R109 ;  /* 0x00000002ff7c7819 */ /* 0x002fc4000001166d */
[C---:B------:R-:W-:Y:S01]  /*5c50*/  LOP3.LUT R3, R109.reuse, 0x7f, RZ, 0xc0, !PT ;  /* 0x0000007f6d037812 */ /* 0x040fe200078ec0ff */
[----:B-----5:R-:W-:Y:S01]  /*5c60*/  ULEA UR17, UR7, UR17, 0x18 ;  /* 0x0000001107117291 */ /* 0x020fe2000f8ec0ff */
[----:B------:R-:W-:Y:S01]  /*5c70*/  SHF.R.U32.HI R111, RZ, 0x3, R109 ;  /* 0x00000003ff6f7819 */ /* 0x000fe2000001166d */
[----:B------:R-:W-:Y:S02]  /*5c80*/  IMAD R124, R109, 0x10000, R124 ;  /* 0x000100006d7c7824 */ /* 0x000fe400078e027c */
[----:B--2---:R-:W-:Y:S01]  /*5c90*/  IMAD R2, R2, 0x80, R3 ;  /* 0x0000008002027824 */ /* 0x004fe200078e0203 */
[----:B------:R-:W-:Y:S02]  /*5ca0*/  LOP3.LUT R111, R111, 0x10, RZ, 0xc0, !PT ;  /* 0x000000106f6f7812 */ /* 0x000fe400078ec0ff */
[----:B------:R-:W-:Y:S02]  /*5cb0*/  LOP3.LUT R124, R124, 0x600020, RZ, 0xc0, !PT ;  /* 0x006000207c7c7812 */ /* 0x000fe400078ec0ff */
[----:B---3--:R-:W-:-:S02]  /*5cc0*/  IADD3 R2, PT, PT, -R2, UR6, RZ ;  /* 0x0000000602027c10 */ /* 0x008fc4000fffe1ff */
[C---:B------:R-:W-:Y:S01]  /*5cd0*/  LOP3.LUT R108, R124.reuse, 0x40, RZ, 0xfc, !PT ;  /* 0x000000407c6c7812 */ /* 0x040fe200078efcff */
[----:B------:R-:W-:Y:S01]  /*5ce0*/  IMAD.IADD R111, R124, 0x1, -R111 ;  /* 0x000000017c6f7824 */ /* 0x000fe200078e0a6f */
[----:B------:R-:W-:-:S13]  /*5cf0*/  ISETP.GE.AND P0, PT, R2, 0x1, PT ;  /* 0x000000010200780c */ /* 0x000fda0003f06270 */
.L_x_59:
[----:B------:R-:W-:Y:S02]  /*5d00*/  USHF.L.U32 UR6, UR12, 0x1f, URZ ;  /* 0x0000001f0c067899 */ /* 0x000fe400080006ff */
[----:B------:R-:W-:Y:S02]  /*5d10*/  ULEA UR9, UR8, UR4, 0x3 ;  /* 0x0000000408097291 */ /* 0x000fe4000f8e18ff */
[----:B------:R-:W-:Y:S02]  /*5d20*/  USHF.L.U32 UR5, UR16, 0x1f, URZ ;  /* 0x0000001f10057899 */ /* 0x000fe400080006ff */
[----:B------:R-:W-:-:S04]  /*5d30*/  MOV R3, UR6 ;  /* 0x0000000600037c02 */ /* 0x000fc80008000f00 */
[----:B------:R-:W-:Y:S01]  /*5d40*/  MOV R2, UR5 ;  /* 0x0000000500027c02 */ /* 0x000fe20008000f00 */
[----:B-1----:R-:W1:Y:S02]  /*5d50*/  SYNCS.PHASECHK.TRANS64.TRYWAIT P1, [UR9+0x30], R3 ;  /* 0x00003003ff0075a7 */ /* 0x002e640008021109 */
[----:B-1----:R-:W-:Y:S05]  /*5d60*/  @!P1 BRA `(.L_x_54) ;  /* 0x0000004000c89947 */ /* 0x002fea0003800000 */
.L_x_134:
[----:B------:R-:W2:Y:S01]  /*5d70*/  SYNCS.PHASECHK.TRANS64.TRYWAIT P1, [UR4+0x60], R2 ;  /* 0x00006002ff0075a7 */ /* 0x000ea20008021104 */
[----:B------:R-:W-:Y:S01]  /*5d80*/  LOP3.LUT R110, R109, 0x80, RZ, 0xc0, !PT ;  /* 0x000000806d6e7812 */ /* 0x000fe200078ec0ff */
[----:B------:R-:W-:Y:S01]  /*5d90*/  IMAD.U32 R69, RZ, RZ, UR8 ;  /* 0x00000008ff457e24 */ /* 0x000fe2000f8e00ff */
[----:B------:R-:W-:-:S03]  /*5da0*/  R2UR UR6, R124 ;  /* 0x000000007c0672ca */ /* 0x000fc600000e0000 */
[----:B------:R-:W-:Y:S01]  /*5db0*/  IMAD R69, R69, 0x200, R110 ;  /* 0x0000020045457824 */ /* 0x000fe200078e026e */
[----:B--2---:R-:W-:Y:S11]  /*5dc0*/  @!P1 BRA `(.L_x_55) ;  /* 0x0000004000cc9947 */ /* 0x004ff60003800000 */
.L_x_136:
[----:B------:R-:W2:Y:S01]  /*5dd0*/  LDS.128 R44, [R69+UR4+0x26410] ;  /* 0x02641004452c7984 */ /* 0x000ea20008000c00 */
[C---:B------:R-:W-:Y:S02]  /*5de0*/  R2UR UR11, R111.reuse ;  /* 0x000000006f0b72ca */ /* 0x040fe400000e0000 */
[----:B------:R-:W-:Y:S02]  /*5df0*/  ELECT P1, URZ, PT ;  /* 0x0000000000ff782f */ /* 0x000fe40003820000 */
[----:B------:R-:W-:Y:S01]  /*5e00*/  R2UR UR7, R111 ;  /* 0x000000006f0772ca */ /* 0x000fe200000e0000 */
[----:B------:R-:W3:Y:S01]  /*5e10*/  LDS.128 R8, [R69+UR4+0x26400] ;  /* 0x0264000445087984 */ /* 0x000ee20008000c00 */
[----:B------:R-:W-:-:S03]  /*5e20*/  LOP3.LUT P2, RZ, R109, 0x1f, RZ, 0xc0, !PT ;  /* 0x0000001f6dff7812 */ /* 0x000fc6000784c0ff */
[----:B-1----:R-:W1:Y:S01]  /*5e30*/  LDS.128 R4, [R69+UR4+0x26430] ;  /* 0x0264300445047984 */ /* 0x002e620008000c00 */
[----:B------:R-:W4:Y:S03]  /*5e40*/  LDTM.x32 R12, tmem[UR6] ;  /* 0x00000006000c79ee */ /* 0x000f2600082c0000 */
[----:B------:R-:W-:Y:S01]  /*5e50*/  LDS.128 R60, [R69+UR4+0x26470] ;  /* 0x02647004453c7984 */ /* 0x000fe20008000c00 */
[----:B------:R-:W-:-:S03]  /*5e60*/  R2UR UR6, R108 ;  /* 0x000000006c0672ca */ /* 0x000fc600000e0000 */
[----:B------:R-:W-:Y:S01]  /*5e70*/  LDS.128 R52, [R69+UR4+0x26460] ;  /* 0x0264600445347984 */ /* 0x000fe20008000c00 */
[----:B----4-:R-:W-:Y:S02]  /*5e80*/  SEL R17, R17, 0xff800000, P0 ;  /* 0xff80000011117807 */ /* 0x010fe40000000000 */
[----:B------:R-:W-:Y:S02]  /*5e90*/  SEL R16, R16, 0xff800000, P0 ;  /* 0xff80000010107807 */ /* 0x000fe40000000000 */
[----:B------:R-:W-:Y:S02]  /*5ea0*/  SEL R19, R19, 0xff800000, P0 ;  /* 0xff80000013137807 */ /* 0x000fe40000000000 */
[----:B------:R-:W-:Y:S01]  /*5eb0*/  SEL R18, R18, 0xff800000, P0 ;  /* 0xff80000012127807 */ /* 0x000fe20000000000 */
[----:B--2---:R-:W-:Y:S01]  /*5ec0*/  FFMA2 R44, R16.F32x2.HI_LO, UR10.F32, -R44.F32x2.HI_LO ;  /* 0x0000000a102c7c49 */ /* 0x004fe2000900082c */
[----:B------:R-:W-:Y:S02]  /*5ed0*/  SEL R13, R13, 0xff800000, P0 ;  /* 0xff8000000d0d7807 */ /* 0x000fe40000000000 */
[----:B------:R-:W-:Y:S01]  /*5ee0*/  SEL R12, R12, 0xff800000, P0 ;  /* 0xff8000000c0c7807 */ /* 0x000fe20000000000 */
[----:B------:R-:W-:Y:S01]  /*5ef0*/  FFMA2 R46, R18.F32x2.HI_LO, UR10.F32, -R46.F32x2.HI_LO ;  /* 0x0000000a122e7c49 */ /* 0x000fe2000900082e */
[----:B------:R-:W-:Y:S01]  /*5f00*/  SEL R15, R15, 0xff800000, P0 ;  /* 0xff8000000f0f7807 */ /* 0x000fe20000000000 */
[----:B------:R-:W2:Y:S01]  /*5f10*/  LDS.128 R16, [R69+UR4+0x26420] ;  /* 0x0264200445107984 */ /* 0x000ea20008000c00 */
[----:B------:R-:W-:Y:S01]  /*5f20*/  SEL R14, R14, 0xff800000, P0 ;  /* 0xff8000000e0e7807 */ /* 0x000fe20000000000 */
[----:B---3--:R-:W-:Y:S01]  /*5f30*/  FFMA2 R48, R12.F32x2.HI_LO, UR10.F32, -R8.F32x2.HI_LO ;  /* 0x0000000a0c307c49 */ /* 0x008fe20009000808 */
[----:B------:R-:W-:Y:S01]  /*5f40*/  SEL R25, R25, 0xff800000, P0 ;  /* 0xff80000019197807 */ /* 0x000fe20000000000 */
[----:B------:R-:W-:Y:S01]  /*5f50*/  MUFU.EX2 R44, R44 ;  /* 0x0000002c002c7308 */ /* 0x000fe20000000800 */
[----:B------:R-:W-:Y:S01]  /*5f60*/  SEL R24, R24, 0xff800000, P0 ;  /* 0xff80000018187807 */ /* 0x000fe20000000000 */
[----:B------:R-:W-:Y:S01]  /*5f70*/  FFMA2 R14, R14.F32x2.HI_LO, UR10.F32, -R10.F32x2.HI_LO ;  /* 0x0000000a0e0e7c49 */ /* 0x000fe2000900080a */
[----:B------:R-:W-:Y:S01]  /*5f80*/  SEL R27, R27, 0xff800000, P0 ;  /* 0xff8000001b1b7807 */ /* 0x000fe20000000000 */
[----:B------:R-:W3:Y:S01]  /*5f90*/  LDS.128 R8, [R69+UR4+0x26450] ;  /* 0x0264500445087984 */ /* 0x000ee20008000c00 */
[----:B------:R-:W-:Y:S01]  /*5fa0*/  SEL R26, R26, 0xff800000, P0 ;  /* 0xff8000001a1a7807 */ /* 0x000fe20000000000 */
[----:B-1----:R-:W-:Y:S01]  /*5fb0*/  FFMA2 R82, R24.F32x2.HI_LO, UR10.F32, -R4.F32x2.HI_LO ;  /* 0x0000000a18527c49 */ /* 0x002fe20009000804 */
[----:B------:R-:W-:Y:S01]  /*5fc0*/  SEL R21, R21, 0xff800000, P0 ;  /* 0xff80000015157807 */ /* 0x000fe20000000000 */
[----:B------:R-:W-:Y:S01]  /*5fd0*/  MUFU.EX2 R50, R14 ;  /* 0x0000000e00327308 */ /* 0x000fe20000000800 */
[----:B------:R-:W-:Y:S01]  /*5fe0*/  SEL R20, R20, 0xff800000, P0 ;  /* 0xff80000014147807 */ /* 0x000fe20000000000 */
[----:B------:R-:W-:Y:S01]  /*5ff0*/  FFMA2 R26, R26.F32x2.HI_LO, UR10.F32, -R6.F32x2.HI_LO ;  /* 0x0000000a1a1a7c49 */ /* 0x000fe20009000806 */
[----:B------:R-:W-:Y:S01]  /*6000*/  SEL R23, R23, 0xff800000, P0 ;  /* 0xff80000017177807 */ /* 0x000fe20000000000 */
[----:B------:R-:W1:Y:S01]  /*6010*/  LDS.128 R4, [R69+UR4+0x26440] ;  /* 0x0264400445047984 */ /* 0x000e620008000c00 */
[----:B------:R-:W-:-:S02]  /*6020*/  SEL R22, R22, 0xff800000, P0 ;  /* 0xff80000016167807 */ /* 0x000fc40000000000 */
[----:B------:R-:W-:Y:S01]  /*6030*/  SEL R33, R33, 0xff800000, P0 ;  /* 0xff80000021217807 */ /* 0x000fe20000000000 */
[----:B------:R-:W-:Y:S01]  /*6040*/  MUFU.EX2 R51, R15 ;  /* 0x0000000f00337308 */ /* 0x000fe20000000800 */
[----:B------:R-:W-:Y:S02]  /*6050*/  SEL R32, R32, 0xff800000, P0 ;  /* 0xff80000020207807 */ /* 0x000fe40000000000 */
[----:B------:R-:W-:Y:S02]  /*6060*/  SEL R35, R35, 0xff800000, P0 ;  /* 0xff80000023237807 */ /* 0x000fe40000000000 */
[----:B------:R-:W-:Y:S02]  /*6070*/  SEL R34, R34, 0xff800000, P0 ;  /* 0xff80000022227807 */ /* 0x000fe40000000000 */
[----:B------:R-:W-:Y:S01]  /*6080*/  SEL R29, R29, 0xff800000, P0 ;  /* 0xff8000001d1d7807 */ /* 0x000fe20000000000 */
[----:B------:R-:W-:Y:S01]  /*6090*/  MUFU.EX2 R84, R26 ;  /* 0x0000001a00547308 */ /* 0x000fe20000000800 */
[----:B------:R-:W-:-:S02]  /*60a0*/  SEL R28, R28, 0xff800000, P0 ;  /* 0xff8000001c1c7807 */ /* 0x000fc40000000000 */
[----:B------:R-:W-:Y:S02]  /*60b0*/  SEL R31, R31, 0xff800000, P0 ;  /* 0xff8000001f1f7807 */ /* 0x000fe40000000000 */
[----:B------:R-:W-:Y:S02]  /*60c0*/  SEL R30, R30, 0xff800000, P0 ;  /* 0xff8000001e1e7807 */ /* 0x000fe40000000000 */
[----:B------:R-:W-:Y:S01]  /*60d0*/  SEL R41, R41, 0xff800000, P0 ;  /* 0xff80000029297807 */ /* 0x000fe20000000000 */
[----:B------:R-:W-:Y:S01]  /*60e0*/  MUFU.EX2 R85, R27 ;  /* 0x0000001b00557308 */ /* 0x000fe20000000800 */
[----:B------:R-:W-:Y:S02]  /*60f0*/  SEL R40, R40, 0xff800000, P0 ;  /* 0xff80000028287807 */ /* 0x000fe40000000000 */
[----:B------:R-:W-:Y:S01]  /*6100*/  SEL R43, R43, 0xff800000, P0 ;  /* 0xff8000002b2b7807 */ /* 0x000fe20000000000 */
[----:B--2---:R-:W-:Y:S01]  /*6110*/  FFMA2 R16, R20.F32x2.HI_LO, UR10.F32, -R16.F32x2.HI_LO ;  /* 0x0000000a14107c49 */ /* 0x004fe20009000810 */
[----:B------:R-:W-:Y:S01]  /*6120*/  SEL R42, R42, 0xff800000, P0 ;  /* 0xff8000002a2a7807 */ /* 0x000fe20000000000 */
[----:B------:R-:W-:Y:S01]  /*6130*/  FFMA2 R18, R22.F32x2.HI_LO, UR10.F32, -R18.F32x2.HI_LO ;  /* 0x0000000a16127c49 */ /* 0x000fe20009000812 */
[----:B------:R-:W-:Y:S01]  /*6140*/  SEL R37, R37, 0xff800000, P0 ;  /* 0xff80000025257807 */ /* 0x000fe20000000000 */
[----:B------:R-:W-:Y:S01]  /*6150*/  MUFU.EX2 R86, R16 ;  /* 0x0000001000567308 */ /* 0x000fe20000000800 */
[----:B------:R-:W-:Y:S01]  /*6160*/  FFMA2 R60, R40.F32x2.HI_LO, UR10.F32, -R60.F32x2.HI_LO ;  /* 0x0000000a283c7c49 */ /* 0x000fe2000900083c */
[----:B------:R-:W-:Y:S01]  /*6170*/  SEL R36, R36, 0xff800000, P0 ;  /* 0xff80000024247807 */ /* 0x000fe20000000000 */
[----:B------:R-:W-:Y:S01]  /*6180*/  FFMA2 R62, R42.F32x2.HI_LO, UR10.F32, -R62.F32x2.HI_LO ;  /* 0x0000000a2a3e7c49 */ /* 0x000fe2000900083e */
[----:B------:R-:W-:Y:S01]  /*6190*/  SEL R39, R39, 0xff800000, P0 ;  /* 0xff80000027277807 */ /* 0x000fe20000000000 */
[----:B---3--:R-:W-:Y:S01]  /*61a0*/  FFMA2 R8, R32.F32x2.HI_LO, UR10.F32, -R8.F32x2.HI_LO ;  /* 0x0000000a20087c49 */ /* 0x008fe20009000808 */
[----:B------:R-:W-:Y:S01]  /*61b0*/  SEL R38, R38, 0xff800000, P0 ;  /* 0xff80000026267807 */ /* 0x000fe20000000000 */
[----:B------:R-:W-:Y:S01]  /*61c0*/  FFMA2 R10, R34.F32x2.HI_LO, UR10.F32, -R10.F32x2.HI_LO ;  /* 0x0000000a220a7c49 */ /* 0x000fe2000900080a */
[----:B------:R-:W2:Y:S01]  /*61d0*/  MUFU.EX2 R87, R17 ;  /* 0x0000001100577308 */ /* 0x000ea20000000800 */
[----:B------:R-:W-:-:S02]  /*61e0*/  FFMA2 R52, R36.F32x2.HI_LO, UR10.F32, -R52.F32x2.HI_LO ;  /* 0x0000000a24347c49 */ /* 0x000fc40009000834 */
[----:B------:R-:W-:Y:S02]  /*61f0*/  FFMA2 R54, R38.F32x2.HI_LO, UR10.F32, -R54.F32x2.HI_LO ;  /* 0x0000000a26367c49 */ /* 0x000fe40009000836 */
[----:B-1----:R-:W-:Y:S02]  /*6200*/  FFMA2 R94, R28.F32x2.HI_LO, UR10.F32, -R4.F32x2.HI_LO ;  /* 0x0000000a1c5e7c49 */ /* 0x002fe40009000804 */
[----:B------:R-:W-:Y:S01]  /*6210*/  FFMA2 R104, R30.F32x2.HI_LO, UR10.F32, -R6.F32x2.HI_LO ;  /* 0x0000000a1e687c49 */ /* 0x000fe20009000806 */
[----:B------:R-:W-:Y:S08]  /*6220*/  MUFU.EX2 R88, R18 ;  /* 0x0000001200587308 */ /* 0x000ff00000000800 */
[----:B------:R-:W1:Y:S08]  /*6230*/  MUFU.EX2 R89, R19 ;  /* 0x0000001300597308 */ /* 0x000e700000000800 */
[----:B------:R-:W-:Y:S08]  /*6240*/  MUFU.EX2 R92, R8 ;  /* 0x00000008005c7308 */ /* 0x000ff00000000800 */
[----:B------:R-:W-:Y:S08]  /*6250*/  MUFU.EX2 R93, R9 ;  /* 0x00000009005d7308 */ /* 0x000ff00000000800 */
[----:B------:R-:W-:Y:S08]  /*6260*/  MUFU.EX2 R102, R10 ;  /* 0x0000000a00667308 */ /* 0x000ff00000000800 */
[----:B------:R3:W-:Y:S08]  /*6270*/  MUFU.EX2 R103, R11 ;  /* 0x0000000b00677308 */ /* 0x0007f00000000800 */
[----:B------:R-:W-:Y:S08]  /*6280*/  MUFU.EX2 R90, R52 ;  /* 0x00000034005a7308 */ /* 0x000ff00000000800 */
[----:B------:R4:W-:Y:S01]  /*6290*/  MUFU.EX2 R91, R53 ;  /* 0x00000035005b7308 */ /* 0x0009e20000000800 */
[----:B---3--:R-:W3:Y:S01]  /*62a0*/  LDTM.x32 R4, tmem[UR6] ;  /* 0x00000006000479ee */ /* 0x008ee200082c0000 */
[----:B------:R-:W-:Y:S01]  /*62b0*/  NOP ;  /* 0x0000000000007918 */ /* 0x000fe20000000000 */
[----:B---3--:R-:W-:Y:S01]  /*62c0*/  BAR.SYNC.DEFER_BLOCKING 0x3, 0x100 ;  /* 0x00c4000000007b1d */ /* 0x008fe20000010000 */
[----:B------:R-:W-:-:S05]  /*62d0*/  USHF.L.U32 UR6, UR13, 0x1f, URZ ;  /* 0x0000001f0d067899 */ /* 0x000fca00080006ff */
[----:B------:R-:W-:Y:S08]  /*62e0*/  MUFU.EX2 R98, R62 ;  /* 0x0000003e00627308 */ /* 0x000ff00000000800 */
[----:B------:R3:W-:Y:S01]  /*62f0*/  MUFU.EX2 R99, R63 ;  /* 0x0000003f00637308 */ /* 0x0007e20000000800 */
[----:B------:R-:W-:-:S07]  /*6300*/  SEL R5, R5, 0xff800000, P0 ;  /* 0xff80000005057807 */ /* 0x000fce0000000000 */
[----:B------:R-:W5:Y:S01]  /*6310*/  MUFU.EX2 R45, R45 ;  /* 0x0000002d002d7308 */ /* 0x000f620000000800 */
[----:B------:R-:W1:Y:S01]  /*6320*/  LDS.128 R40, [R69+UR4+0x26500] ;  /* 0x0265000445287984 */ /* 0x000e620008000c00 */
[----:B------:R-:W-:Y:S02]  /*6330*/  SEL R4, R4, 0xff800000, P0 ;  /* 0xff80000004047807 */ /* 0x000fe40000000000 */
[----:B------:R-:W-:Y:S01]  /*6340*/  SEL R7, R7, 0xff800000, P0 ;  /* 0xff80000007077807 */ /* 0x000fe20000000000 */
[----:B------:R-:W4:Y:S01]  /*6350*/  LDS.128 R56, [R69+UR4+0x26510] ;  /* 0x0265100445387984 */ /* 0x000f220008000c00 */
[----:B------:R-:W-:Y:S02]  /*6360*/  SEL R6, R6, 0xff800000, P0 ;  /* 0xff80000006067807 */ /* 0x000fe40000000000 */
[----:B------:R-:W-:Y:S01]  /*6370*/  SEL R11, R11, 0xff800000, P0 ;  /* 0xff8000000b0b7807 */ /* 0x000fe20000000000 */
[----:B------:R-:W2:Y:S01]  /*6380*/  LDS.128 R36, [R69+UR4+0x26530] ;  /* 0x0265300445247984 */ /* 0x000ea20008000c00 */
[----:B------:R-:W-:Y:S01]  /*6390*/  SEL R10, R10, 0xff800000, P0 ;  /* 0xff8000000a0a7807 */ /* 0x000fe20000000000 */
[----:B------:R-:W-:Y:S01]  /*63a0*/  MUFU.EX2 R46, R46 ;  /* 0x0000002e002e7308 */ /* 0x000fe20000000800 */
[----:B------:R-:W-:-:S02]  /*63b0*/  SEL R3, R9, 0xff800000, P0 ;  /* 0xff80000009037807 */ /* 0x000fc40000000000 */
[----:B------:R-:W-:Y:S02]  /*63c0*/  SEL R2, R8, 0xff800000, P0 ;  /* 0xff80000008027807 */ /* 0x000fe40000000000 */
[----:B------:R-:W-:Y:S02]  /*63d0*/  SEL R25, R25, 0xff800000, P0 ;  /* 0xff80000019197807 */ /* 0x000fe40000000000 */
[----:B------:R-:W-:Y:S01]  /*63e0*/  SEL R24, R24, 0xff800000, P0 ;  /* 0xff80000018187807 */ /* 0x000fe20000000000 */
[----:B------:R-:W1:Y:S01]  /*63f0*/  MUFU.EX2 R47, R47 ;  /* 0x0000002f002f7308 */ /* 0x000e620000000800 */
[----:B------:R-:W-:Y:S02]  /*6400*/  SEL R27, R27, 0xff800000, P0 ;  /* 0xff8000001b1b7807 */ /* 0x000fe40000000000 */
[----:B------:R-:W-:Y:S02]  /*6410*/  SEL R26, R26, 0xff800000, P0 ;  /* 0xff8000001a1a7807 */ /* 0x000fe40000000000 */
[----:B------:R-:W-:-:S02]  /*6420*/  SEL R17, R17, 0xff800000, P0 ;  /* 0xff80000011117807 */ /* 0x000fc40000000000 */
[----:B------:R-:W-:Y:S01]  /*6430*/  SEL R16, R16, 0xff800000, P0 ;  /* 0xff80000010107807 */ /* 0x000fe20000000000 */
[----:B------:R-:W-:Y:S01]  /*6440*/  MUFU.EX2 R48, R48 ;  /* 0x0000003000307308 */ /* 0x000fe20000000800 */
[----:B------:R-:W-:Y:S02]  /*6450*/  SEL R19, R19, 0xff800000, P0 ;  /* 0xff80000013137807 */ /* 0x000fe40000000000 */
[----:B------:R-:W-:Y:S02]  /*6460*/  SEL R18, R18, 0xff800000, P0 ;  /* 0xff80000012127807 */ /* 0x000fe40000000000 */
[----:B------:R-:W-:Y:S02]  /*6470*/  SEL R13, R13, 0xff800000, P0 ;  /* 0xff8000000d0d7807 */ /* 0x000fe40000000000 */
[----:B------:R-:W-:Y:S01]  /*6480*/  SEL R12, R12, 0xff800000, P0 ;  /* 0xff8000000c0c7807 */ /* 0x000fe20000000000 */
[----:B------:R-:W3:Y:S01]  /*6490*/  MUFU.EX2 R49, R49 ;  /* 0x0000003100317308 */ /* 0x000ee20000000800 */
[----:B------:R-:W-:-:S02]  /*64a0*/  SEL R15, R15, 0xff800000, P0 ;  /* 0xff8000000f0f7807 */ /* 0x000fc40000000000 */
[----:B------:R-:W-:Y:S02]  /*64b0*/  SEL R14, R14, 0xff800000, P0 ;  /* 0xff8000000e0e7807 */ /* 0x000fe40000000000 */
[----:B------:R-:W-:Y:S01]  /*64c0*/  SEL R31, R31, 0xff800000, P0 ;  /* 0xff8000001f1f7807 */ /* 0x000fe20000000000 */
[----:B-1----:R-:W-:Y:S01]  /*64d0*/  FFMA2 R40, R4.F32x2.HI_LO, UR10.F32, -R40.F32x2.HI_LO ;  /* 0x0000000a04287c49 */ /* 0x002fe20009000828 */
[----:B------:R-:W-:Y:S01]  /*64e0*/  SEL R30, R30, 0xff800000, P0 ;  /* 0xff8000001e1e7807 */ /* 0x000fe20000000000 */
[----:B------:R-:W-:Y:S01]  /*64f0*/  FFMA2 R42, R6.F32x2.HI_LO, UR10.F32, -R42.F32x2.HI_LO ;  /* 0x0000000a062a7c49 */ /* 0x000fe2000900082a */
[----:B------:R-:W-:Y:S01]  /*6500*/  SEL R21, R21, 0xff800000, P0 ;  /* 0xff80000015157807 */ /* 0x000fe20000000000 */
[----:B------:R-:W1:Y:S01]  /*6510*/  LDS.128 R4, [R69+UR4+0x26550] ;  /* 0x0265500445047984 */ /* 0x000e620008000c00 */
[----:B----4-:R-:W-:Y:S01]  /*6520*/  FFMA2 R52, R10.F32x2.HI_LO, UR10.F32, -R58.F32x2.HI_LO ;  /* 0x0000000a0a347c49 */ /* 0x010fe2000900083a */
[----:B------:R-:W-:Y:S01]  /*6530*/  SEL R20, R20, 0xff800000, P0 ;  /* 0xff80000014147807 */ /* 0x000fe20000000000 */
[----:B------:R-:W-:Y:S01]  /*6540*/  FFMA2 R2, R2.F32x2.HI_LO, UR10.F32, -R56.F32x2.HI_LO ;  /* 0x0000000a02027c49 */ /* 0x000fe20009000838 */
[----:B------:R-:W3:Y:S01]  /*6550*/  LDS.128 R8, [R69+UR4+0x26520] ;  /* 0x0265200445087984 */ /* 0x000ee20008000c00 */
[----:B--2---:R-:W-:Y:S01]  /*6560*/  FFMA2 R36, R16.F32x2.HI_LO, UR10.F32, -R36.F32x2.HI_LO ;  /* 0x0000000a10247c49 */ /* 0x004fe20009000824 */
[----:B------:R-:W-:Y:S01]  /*6570*/  SEL R23, R23, 0xff800000, P0 ;  /* 0xff80000017177807 */ /* 0x000fe20000000000 */
[----:B------:R-:W-:Y:S01]  /*6580*/  FFMA2 R38, R18.F32x2.HI_LO, UR10.F32, -R38.F32x2.HI_LO ;  /* 0x0000000a12267c49 */ /* 0x000fe20009000826 */
        /* <DEDUP_REMOVED lines=8> */
[----:B------:R-:W-:Y:S01]  /*6610*/  MUFU.EX2 R83, R83 ;  /* 0x0000005300537308 */ /* 0x000fe20000000800 */
[----:B------:R-:W-:-:S07]  /*6620*/  SEL R28, R28, 0xff800000, P0 ;  /* 0xff8000001c1c7807 */ /* 0x000fce0000000000 */
[----:B------:R-:W-:Y:S08]  /*6630*/  MUFU.EX2 R94, R94 ;  /* 0x0000005e005e7308 */ /* 0x000ff00000000800 */
[----:B------:R-:W4:Y:S01]  /*6640*/  MUFU.EX2 R95, R95 ;  /* 0x0000005f005f7308 */ /* 0x000f220000000800 */
[----:B-1----:R-:W-:Y:S01]  /*6650*/  FFMA2 R66, R24.F32x2.HI_LO, UR10.F32, -R4.F32x2.HI_LO ;  /* 0x0000000a18427c49 */ /* 0x002fe20009000804 */
[----:B------:R-:W-:Y:S01]  /*6660*/  F2FP.BF16.F32.PACK_AB R24, R87, R86 ;  /* 0x000000565718723e */ /* 0x000fe200000010ff */
[----:B------:R-:W-:-:S05]  /*6670*/  FFMA2 R26, R26.F32x2.HI_LO, UR10.F32, -R6.F32x2.HI_LO ;  /* 0x0000000a1a1a7c49 */ /* 0x000fca0009000806 */
[----:B------:R-:W-:Y:S01]  /*6680*/  MUFU.EX2 R104, R104 ;  /* 0x0000006800687308 */ /* 0x000fe20000000800 */
[----:B------:R-:W1:Y:S01]  /*6690*/  LDS.128 R4, [R69+UR4+0x26560] ;  /* 0x0265600445047984 */ /* 0x000e620008000c00 */
[----:B---3--:R-:W-:Y:S01]  /*66a0*/  FFMA2 R62, R12.F32x2.HI_LO, UR10.F32, -R8.F32x2.HI_LO ;  /* 0x0000000a0c3e7c49 */ /* 0x008fe20009000808 */
[----:B------:R-:W-:Y:S01]  /*66b0*/  F2FP.BF16.F32.PACK_AB R25, R89, R88 ;  /* 0x000000585919723e */ /* 0x000fe200000010ff */
[----:B------:R-:W-:Y:S02]  /*66c0*/  FFMA2 R14, R14.F32x2.HI_LO, UR10.F32, -R10.F32x2.HI_LO ;  /* 0x0000000a0e0e7c49 */ /* 0x000fe4000900080a */
[----:B------:R-:W3:Y:S01]  /*66d0*/  LDS.128 R8, [R69+UR4+0x26570] ;  /* 0x0265700445087984 */ /* 0x000ee20008000c00 */
[----:B--2---:R-:W-:Y:S01]  /*66e0*/  FFMA2 R16, R20.F32x2.HI_LO, UR10.F32, -R16.F32x2.HI_LO ;  /* 0x0000000a14107c49 */ /* 0x004fe20009000810 */
[----:B------:R-:W2:Y:S01]  /*66f0*/  MUFU.EX2 R105, R105 ;  /* 0x0000006900697308 */ /* 0x000ea20000000800 */
[----:B------:R-:W-:Y:S01]  /*6700*/  FFMA2 R18, R22.F32x2.HI_LO, UR10.F32, -R18.F32x2.HI_LO ;  /* 0x0000000a16127c49 */ /* 0x000fe20009000812 */
[----:B-----5:R-:W-:-:S02]  /*6710*/  F2FP.BF16.F32.PACK_AB R22, R45, R44 ;  /* 0x0000002c2d16723e */ /* 0x020fc400000010ff */
[----:B------:R-:W-:Y:S02]  /*6720*/  F2FP.BF16.F32.PACK_AB R23, R47, R46 ;  /* 0x0000002e2f17723e */ /* 0x000fe400000010ff */
[----:B------:R-:W-:Y:S02]  /*6730*/  F2FP.BF16.F32.PACK_AB R20, R49, R48 ;  /* 0x000000303114723e */ /* 0x000fe400000010ff */
[----:B------:R-:W-:Y:S01]  /*6740*/  MUFU.EX2 R96, R60 ;  /* 0x0000003c00607308 */ /* 0x000fe20000000800 */
[----:B------:R-:W-:-:S07]  /*6750*/  F2FP.BF16.F32.PACK_AB R21, R51, R50 ;  /* 0x000000323315723e */ /* 0x000fce00000010ff */
[----:B------:R-:W5:Y:S08]  /*6760*/  MUFU.EX2 R97, R61 ;  /* 0x0000003d00617308 */ /* 0x000f700000000800 */
[----:B------:R-:W-:Y:S08]  /*6770*/  MUFU.EX2 R100, R54 ;  /* 0x0000003600647308 */ /* 0x000ff00000000800 */
[----:B------:R-:W5:Y:S01]  /*6780*/  MUFU.EX2 R101, R55 ;  /* 0x0000003700657308 */ /* 0x000f620000000800 */
[----:B-1----:R-:W-:Y:S01]  /*6790*/  FFMA2 R70, R30.F32x2.HI_LO, UR10.F32, -R6.F32x2.HI_LO ;  /* 0x0000000a1e467c49 */ /* 0x002fe20009000806 */
[----:B------:R-:W-:Y:S01]  /*67a0*/  F2FP.BF16.F32.PACK_AB R30, R93, R92 ;  /* 0x0000005c5d1e723e */ /* 0x000fe200000010ff */
[----:B------:R-:W-:Y:S01]  /*67b0*/  FFMA2 R4, R28.F32x2.HI_LO, UR10.F32, -R4.F32x2.HI_LO ;  /* 0x0000000a1c047c49 */ /* 0x000fe20009000804 */
[----:B------:R-:W-:Y:S01]  /*67c0*/  F2FP.BF16.F32.PACK_AB R31, R103, R102 ;  /* 0x00000066671f723e */ /* 0x000fe200000010ff */
[----:B---3--:R-:W-:Y:S01]  /*67d0*/  FFMA2 R8, R32.F32x2.HI_LO, UR10.F32, -R8.F32x2.HI_LO ;  /* 0x0000000a20087c49 */ /* 0x008fe20009000808 */
[----:B----4-:R-:W-:Y:S01]  /*67e0*/  F2FP.BF16.F32.PACK_AB R28, R95, R94 ;  /* 0x0000005e5f1c723e */ /* 0x010fe200000010ff */
[----:B------:R-:W-:Y:S01]  /*67f0*/  FFMA2 R10, R34.F32x2.HI_LO, UR10.F32, -R10.F32x2.HI_LO ;  /* 0x0000000a220a7c49 */ /* 0x000fe2000900080a */
[----:B------:R-:W-:Y:S01]  /*6800*/  MUFU.EX2 R2, R2 ;  /* 0x0000000200027308 */ /* 0x000fe20000000800 */
[----:B--2---:R-:W-:-:S02]  /*6810*/  F2FP.BF16.F32.PACK_AB R29, R105, R104 ;  /* 0x00000068691d723e */ /* 0x004fc400000010ff */
[----:B-----5:R-:W-:Y:S02]  /*6820*/  F2FP.BF16.F32.PACK_AB R34, R97, R96 ;  /* 0x000000606122723e */ /* 0x020fe400000010ff */
[----:B------:R-:W-:Y:S02]  /*6830*/  F2FP.BF16.F32.PACK_AB R35, R99, R98 ;  /* 0x000000626323723e */ /* 0x000fe400000010ff */
[----:B------:R-:W-:Y:S01]  /*6840*/  F2FP.BF16.F32.PACK_AB R32, R91, R90 ;  /* 0x0000005a5b20723e */ /* 0x000fe200000010ff */
[----:B------:R-:W1:Y:S01]  /*6850*/  MUFU.EX2 R3, R3 ;  /* 0x0000000300037308 */ /* 0x000e620000000800 */
[----:B------:R-:W-:-:S07]  /*6860*/  F2FP.BF16.F32.PACK_AB R33, R101, R100 ;  /* 0x000000646521723e */ /* 0x000fce00000010ff */
[----:B------:R-:W-:Y:S08]  /*6870*/  MUFU.EX2 R52, R52 ;  /* 0x0000003400347308 */ /* 0x000ff00000000800 */
[----:B------:R-:W2:Y:S01]  /*6880*/  MUFU.EX2 R53, R53 ;  /* 0x0000003500357308 */ /* 0x000ea20000000800 */
[----:B-1----:R-:W-:-:S07]  /*6890*/  F2FP.BF16.F32.PACK_AB R6, R3, R2 ;  /* 0x000000020306723e */ /* 0x002fce00000010ff */
[----:B------:R-:W-:Y:S08]  /*68a0*/  MUFU.EX2 R54, R40 ;  /* 0x0000002800367308 */ /* 0x000ff00000000800 */
[----:B------:R-:W-:Y:S01]  /*68b0*/  MUFU.EX2 R55, R41 ;  /* 0x0000002900377308 */ /* 0x000fe20000000800 */
[----:B--2---:R-:W-:-:S07]  /*68c0*/  F2FP.BF16.F32.PACK_AB R7, R53, R52 ;  /* 0x000000343507723e */ /* 0x004fce00000010ff */
[----:B------:R-:W-:Y:S08]  /*68d0*/  MUFU.EX2 R56, R42 ;  /* 0x0000002a00387308 */ /* 0x000ff00000000800 */
[----:B------:R-:W-:Y:S08]  /*68e0*/  MUFU.EX2 R57, R43 ;  /* 0x0000002b00397308 */ /* 0x000ff00000000800 */
[----:B------:R1:W-:Y:S08]  /*68f0*/  MUFU.EX2 R58, R36 ;  /* 0x00000024003a7308 */ /* 0x0003f00000000800 */
[----:B------:R2:W-:Y:S08]  /*6900*/  MUFU.EX2 R59, R37 ;  /* 0x00000025003b7308 */ /* 0x0005f00000000800 */
[----:B------:R3:W-:Y:S01]  /*6910*/  MUFU.EX2 R60, R38 ;  /* 0x00000026003c7308 */ /* 0x0007e20000000800 */
[----:B-1----:R-:W-:-:S07]  /*6920*/  IMAD.U32 R36, RZ, RZ, UR6 ;  /* 0x00000006ff247e24 */ /* 0x002fce000f8e00ff */
[----:B------:R-:W-:Y:S01]  /*6930*/  MUFU.EX2 R61, R39 ;  /* 0x00000027003d7308 */ /* 0x000fe20000000800 */
[----:B--2---:R-:W-:-:S07]  /*6940*/  @!P2 IMAD.MOV.U32 R37, RZ, RZ, 0x1 ;  /* 0x00000001ff25a424 */ /* 0x004fce00078e00ff */
[----:B------:R-:W-:Y:S01]  /*6950*/  MUFU.EX2 R62, R62 ;  /* 0x0000003e003e7308 */ /* 0x000fe20000000800 */
[----:B---3--:R-:W-:-:S07]  /*6960*/  @P1 IMAD.MOV.U32 R38, RZ, RZ, 0x1 ;  /* 0x00000001ff261424 */ /* 0x008fce00078e00ff */
[----:B------:R-:W-:Y:S08]  /*6970*/  MUFU.EX2 R63, R63 ;  /* 0x0000003f003f7308 */ /* 0x000ff00000000800 */
[----:B------:R-:W-:Y:S08]  /*6980*/  MUFU.EX2 R64, R14 ;  /* 0x0000000e00407308 */ /* 0x000ff00000000800 */
[----:B------:R-:W-:Y:S08]  /*6990*/  MUFU.EX2 R65, R15 ;  /* 0x0000000f00417308 */ /* 0x000ff00000000800 */
[----:B------:R-:W-:Y:S08]  /*69a0*/  MUFU.EX2 R66, R66 ;  /* 0x0000004200427308 */ /* 0x000ff00000000800 */
[----:B------:R-:W1:Y:S08]  /*69b0*/  MUFU.EX2 R67, R67 ;  /* 0x0000004300437308 */ /* 0x000e700000000800 */
[----:B------:R2:W-:Y:S08]  /*69c0*/  MUFU.EX2 R78, R26 ;  /* 0x0000001a004e7308 */ /* 0x0005f00000000800 */
[----:B------:R3:W4:Y:S01]  /*69d0*/  MUFU.EX2 R79, R27 ;  /* 0x0000001b004f7308 */ /* 0x0007220000000800 */
[----:B-1----:R-:W-:-:S07]  /*69e0*/  F2FP.BF16.F32.PACK_AB R14, R67, R66 ;  /* 0x00000042430e723e */ /* 0x002fce00000010ff */
[----:B------:R-:W-:Y:S01]  /*69f0*/  MUFU.EX2 R72, R16 ;  /* 0x0000001000487308 */ /* 0x000fe20000000800 */
[----:B--2---:R-:W-:-:S07]  /*6a00*/  F2FP.BF16.F32.PACK_AB R26, R83, R82 ;  /* 0x00000052531a723e */ /* 0x004fce00000010ff */
[----:B------:R-:W1:Y:S01]  /*6a10*/  MUFU.EX2 R73, R17 ;  /* 0x0000001100497308 */ /* 0x000e620000000800 */
[----:B---3--:R-:W-:Y:S02]  /*6a20*/  F2FP.BF16.F32.PACK_AB R27, R85, R84 ;  /* 0x00000054551b723e */ /* 0x008fe400000010ff */
[----:B----4-:R-:W-:Y:S02]  /*6a30*/  F2FP.BF16.F32.PACK_AB R15, R79, R78 ;  /* 0x0000004e4f0f723e */ /* 0x010fe400000010ff */
[----:B------:R-:W-:Y:S03]  /*6a40*/  STTM.x16 tmem[UR11], R20 ;  /* 0x00000014000079ed */ /* 0x000fe6000824000b */
[----:B------:R-:W-:Y:S08]  /*6a50*/  MUFU.EX2 R80, R18 ;  /* 0x0000001200507308 */ /* 0x000ff00000000800 */
[----:B------:R-:W2:Y:S01]  /*6a60*/  MUFU.EX2 R81, R19 ;  /* 0x0000001300517308 */ /* 0x000ea20000000800 */
[----:B-1----:R-:W-:-:S07]  /*6a70*/  F2FP.BF16.F32.PACK_AB R12, R73, R72 ;  /* 0x00000048490c723e */ /* 0x002fce00000010ff */
[----:B------:R1:W-:Y:S08]  /*6a80*/  MUFU.EX2 R68, R8 ;  /* 0x0000000800447308 */ /* 0x0003f00000000800 */
[----:B------:R3:W4:Y:S01]  /*6a90*/  MUFU.EX2 R69, R9 ;  /* 0x0000000900457308 */ /* 0x0007220000000800 */
[----:B--2---:R-:W-:-:S07]  /*6aa0*/  F2FP.BF16.F32.PACK_AB R13, R81, R80 ;  /* 0x00000050510d723e */ /* 0x004fce00000010ff */
[----:B------:R2:W-:Y:S01]  /*6ab0*/  MUFU.EX2 R74, R10 ;  /* 0x0000000a004a7308 */ /* 0x0005e20000000800 */
[----:B-1----:R-:W-:-:S07]  /*6ac0*/  F2FP.BF16.F32.PACK_AB R8, R63, R62 ;  /* 0x0000003e3f08723e */ /* 0x002fce00000010ff */
[----:B------:R1:W5:Y:S01]  /*6ad0*/  MUFU.EX2 R75, R11 ;  /* 0x0000000b004b7308 */ /* 0x0003620000000800 */
[----:B---3--:R-:W-:Y:S02]  /*6ae0*/  F2FP.BF16.F32.PACK_AB R9, R65, R64 ;  /* 0x000000404109723e */ /* 0x008fe400000010ff */
[----:B----4-:R-:W-:-:S05]  /*6af0*/  F2FP.BF16.F32.PACK_AB R18, R69, R68 ;  /* 0x000000444512723e */ /* 0x010fca00000010ff */
[----:B------:R3:W-:Y:S01]  /*6b00*/  MUFU.EX2 R76, R4 ;  /* 0x00000004004c7308 */ /* 0x0007e20000000800 */
[----:B--2---:R-:W-:-:S07]  /*6b10*/  F2FP.BF16.F32.PACK_AB R10, R59, R58 ;  /* 0x0000003a3b0a723e */ /* 0x004fce00000010ff */
[----:B------:R2:W4:Y:S01]  /*6b20*/  MUFU.EX2 R77, R5 ;  /* 0x00000005004d7308 */ /* 0x0005220000000800 */
[----:B-1----:R-:W-:Y:S02]  /*6b30*/  F2FP.BF16.F32.PACK_AB R11, R61, R60 ;  /* 0x0000003c3d0b723e */ /* 0x002fe400000010ff */
[----:B-----5:R-:W-:-:S05]  /*6b40*/  F2FP.BF16.F32.PACK_AB R19, R75, R74 ;  /* 0x0000004a4b13723e */ /* 0x020fca00000010ff */
[----:B------:R-:W-:Y:S01]  /*6b50*/  MUFU.EX2 R70, R70 ;  /* 0x0000004600467308 */ /* 0x000fe20000000800 */
[----:B---3--:R-:W-:-:S07]  /*6b60*/  F2FP.BF16.F32.PACK_AB R4, R55, R54 ;  /* 0x000000363704723e */ /* 0x008fce00000010ff */
[----:B------:R-:W1:Y:S01]  /*6b70*/  MUFU.EX2 R71, R71 ;  /* 0x0000004700477308 */ /* 0x000e620000000800 */
[----:B--2---:R-:W-:Y:S02]  /*6b80*/  F2FP.BF16.F32.PACK_AB R5, R57, R56 ;  /* 0x000000383905723e */ /* 0x004fe400000010ff */
[----:B----4-:R-:W-:Y:S02]  /*6b90*/  F2FP.BF16.F32.PACK_AB R16, R77, R76 ;  /* 0x0000004c4d10723e */ /* 0x010fe400000010ff */
[----:B-1----:R-:W-:-:S04]  /*6ba0*/  F2FP.BF16.F32.PACK_AB R17, R71, R70 ;  /* 0x000000464711723e */ /* 0x002fc800000010ff */
[----:B------:R1:W-:Y:S01]  /*6bb0*/  STTM.x16 tmem[UR7+0x20], R4 ;  /* 0x00002004000079ed */ /* 0x0003e20008240007 */
[----:B------:R-:W2:Y:S01]  /*6bc0*/  FENCE.VIEW.ASYNC.T ;  /* 0x00000000000073c6 */ /* 0x000ea20000000200 */
[----:B------:R3:W-:Y:S06]  /*6bd0*/  MEMBAR.ALL.CTA ;  /* 0x0000000000007992 */ /* 0x0007ec0000008000 */
[----:B---3--:R-:W2:Y:S02]  /*6be0*/  FENCE.VIEW.ASYNC.S ;  /* 0x00000000000073c6 */ /* 0x008ea40000000000 */
[----:B--2---:R-:W-:Y:S06]  /*6bf0*/  BAR.SYNC.DEFER_BLOCKING 0x3, 0x100 ;  /* 0x00c4000000007b1d */ /* 0x004fec0000010000 */
[----:B------:R2:W-:Y:S01]  /*6c00*/  @P1 SYNCS.ARRIVE.TRANS64.ART0 RZ, [UR4+0x68], R38 ;  /* 0x00006826ffff19a7 */ /* 0x0005e20008500004 */
[----:B------:R-:W-:Y:S01]  /*6c10*/  UMOV UR4, UR17 ;  /* 0x0000001100047c82 */ /* 0x000fe20008000000 */
[----:B-1----:R-:W-:Y:S01]  /*6c20*/  IMAD.U32 R4, RZ, RZ, UR5 ;  /* 0x00000005ff047e24 */ /* 0x002fe2000f8e00ff */
[----:B------:R2:W-:Y:S01]  /*6c30*/  @!P2 SYNCS.ARRIVE.TRANS64.ART0 RZ, [UR9+0x40], R37 ;  /* 0x00004025ffffa9a7 */ /* 0x0005e20008500009 */
[----:B------:R-:W1:Y:S02]  /*6c40*/  SYNCS.PHASECHK.TRANS64.TRYWAIT P1, [UR4+0x50], R36 ;  /* 0x00005024ff0075a7 */ /* 0x000e640008021104 */
[----:B-12---:R-:W-:Y:S05]  /*6c50*/  @!P1 BRA `(.L_x_56) ;  /* 0x0000003400489947 */ /* 0x006fea0003800000 */
.L_x_138:
[----:B------:R-:W2:Y:S01]  /*6c60*/  SYNCS.PHASECHK.TRANS64.TRYWAIT P1, [UR4+0x70], R4 ;  /* 0x00007004ff0075a7 */ /* 0x000ea20008021104 */
[----:B------:R-:W3:Y:S02]  /*6c70*/  S2R R109, SR_TID.X ;  /* 0x00000000006d7919 */ /* 0x000ee40000002100 */
[----:B---3--:R-:W-:-:S05]  /*6c80*/  SHF.R.U32.HI R126, RZ, 0x2, R109 ;  /* 0x00000002ff7e7819 */ /* 0x008fca000001166d */
[----:B------:R-:W-:-:S05]  /*6c90*/  IMAD R124, R109, 0x10000, R126 ;  /* 0x000100006d7c7824 */ /* 0x000fca00078e027e */
[----:B------:R-:W-:-:S04]  /*6ca0*/  LOP3.LUT R124, R124, 0x600020, RZ, 0xc0, !PT ;  /* 0x006000207c7c7812 */ /* 0x000fc800078ec0ff */
[----:B------:R-:W-:Y:S01]  /*6cb0*/  R2UR UR6, R124 ;  /* 0x000000007c0672ca */ /* 0x000fe200000e0000 */
[----:B--2---:R-:W-:-:S14]  /*6cc0*/  @!P1 BRA `(.L_x_57) ;  /* 0x00000034004c9947 */ /* 0x004fdc0003800000 */
.L_x_140:
[----:B-1----:R-:W1:Y:S01]  /*6cd0*/  LDTM.x32 R4, tmem[UR6+0xe0] ;  /* 0x0000e006000479ee */ /* 0x002e6200082c0000 */
[----:B------:R-:W-:Y:S01]  /*6ce0*/  NOP ;  /* 0x0000000000007918 */ /* 0x000fe20000000000 */
[----:B-1----:R-:W-:Y:S01]  /*6cf0*/  BAR.SYNC.DEFER_BLOCKING 0x3, 0x100 ;  /* 0x00c4000000007b1d */ /* 0x002fe20000010000 */
[----:B------:R-:W-:Y:S01]  /*6d00*/  USHF.L.U32 UR5, UR14, 0x1f, URZ ;  /* 0x0000001f0e057899 */ /* 0x000fe200080006ff */
[----:B------:R-:W-:Y:S01]  /*6d10*/  IMAD.SHL.U32 R125, R109, 0x40, RZ ;  /* 0x000000406d7d7824 */ /* 0x000fe200078e00ff */
[----:B------:R-:W-:-:S04]  /*6d20*/  UIADD3 UR7, UPT, UPT, UR8, 0x1, URZ ;  /* 0x0000000108077890 */ /* 0x000fc8000fffe0ff */
[----:B------:R-:W-:Y:S01]  /*6d30*/  IMAD.U32 R111, RZ, RZ, UR5 ;  /* 0x00000005ff6f7e24 */ /* 0x000fe2000f8e00ff */
[----:B------:R-:W-:-:S04]  /*6d40*/  LOP3.LUT R125, R125, 0x1fc0, RZ, 0xc0, !PT ;  /* 0x00001fc07d7d7812 */ /* 0x000fc800078ec0ff */
[----:B------:R-:W-:Y:S01]  /*6d50*/  LOP3.LUT R126, R125, 0x20, R126, 0xf8, !PT ;  /* 0x000000207d7e7812 */ /* 0x000fe200078ef87e */
[----:B------:R-:W1:Y:S04]  /*6d60*/  LDS.128 R112, [R110+UR4+0x26810] ;  /* 0x026810046e707984 */ /* 0x000e680008000c00 */
[----:B------:R-:W2:Y:S04]  /*6d70*/  LDS.128 R40, [R110+UR4+0x26800] ;  /* 0x026800046e287984 */ /* 0x000ea80008000c00 */
[----:B------:R-:W3:Y:S04]  /*6d80*/  LDS.128 R36, [R110+UR4+0x26830] ;  /* 0x026830046e247984 */ /* 0x000ee80008000c00 */
[----:B------:R-:W4:Y:S04]  /*6d90*/  LDS.128 R120, [R110+UR4+0x26820] ;  /* 0x026820046e787984 */ /* 0x000f280008000c00 */
[----:B------:R-:W5:Y:S01]  /*6da0*/  LDS.128 R116, [R110+UR4+0x26850] ;  /* 0x026850046e747984 */ /* 0x000f620008000c00 */
[----:B-1----:R-:W-:-:S02]  /*6db0*/  FADD2 R8, R8.F32x2.HI_LO, -R112.F32x2.HI_LO ;  /* 0x800000700808724b */ /* 0x002fc40000000000 */
[----:B------:R-:W-:Y:S02]  /*6dc0*/  FADD2 R10, R10.F32x2.HI_LO, -R114.F32x2.HI_LO ;  /* 0x800000720a0a724b */ /* 0x000fe40000000000 */
[----:B------:R-:W-:Y:S01]  /*6dd0*/  FMUL2 R8, R44.F32x2.HI_LO, R8.F32x2.HI_LO ;  /* 0x000000082c08724a */ /* 0x000fe20000000000 */
[----:B------:R-:W1:Y:S01]  /*6de0*/  LDS.128 R112, [R110+UR4+0x26840] ;  /* 0x026840046e707984 */ /* 0x000e620008000c00 */
[----:B------:R-:W-:Y:S02]  /*6df0*/  FMUL2 R10, R46.F32x2.HI_LO, R10.F32x2.HI_LO ;  /* 0x0000000a2e0a724a */ /* 0x000fe40000000000 */
[----:B--2---:R-:W-:Y:S01]  /*6e00*/  FADD2 R40, R4.F32x2.HI_LO, -R40.F32x2.HI_LO ;  /* 0x800000280428724b */ /* 0x004fe20000000000 */
[----:B------:R-:W2:Y:S01]  /*6e10*/  LDS.128 R44, [R110+UR4+0x26870] ;  /* 0x026870046e2c7984 */ /* 0x000ea20008000c00 */
[----:B------:R-:W-:Y:S02]  /*6e20*/  FADD2 R42, R6.F32x2.HI_LO, -R42.F32x2.HI_LO ;  /* 0x8000002a062a724b */ /* 0x000fe40000000000 */
[----:B------:R-:W-:Y:S01]  /*6e30*/  FMUL2 R40, R48.F32x2.HI_LO, R40.F32x2.HI_LO ;  /* 0x000000283028724a */ /* 0x000fe20000000000 */
[----:B------:R1:W2:Y:S01]  /*6e40*/  LDS.128 R4, [R110+UR4+0x26860] ;  /* 0x026860046e047984 */ /* 0x0002a20008000c00 */
[----:B------:R1:W2:Y:S01]  /*6e50*/  SYNCS.PHASECHK.TRANS64.TRYWAIT P1, [UR4+0x88], R111 ;  /* 0x0000886fff0075a7 */ /* 0x0002a20008021104 */
[----:B------:R-:W-:Y:S01]  /*6e60*/  IADD3 R48, PT, PT, R126, UR4, R126 ;  /* 0x000000047e307c10 */ /* 0x000fe2000fffe07e */
[----:B---3--:R-:W-:-:S02]  /*6e70*/  FADD2 R16, R16.F32x2.HI_LO, -R36.F32x2.HI_LO ;  /* 0x800000241010724b */ /* 0x008fc40000000000 */
[----:B------:R-:W-:Y:S01]  /*6e80*/  FADD2 R18, R18.F32x2.HI_LO, -R38.F32x2.HI_LO ;  /* 0x800000261212724b */ /* 0x000fe20000000000 */
[C---:B------:R-:W-:Y:S01]  /*6e90*/  IADD3 R126, PT, PT, R48.reuse, 0x22430, RZ ;  /* 0x00022430307e7810 */ /* 0x040fe20007ffe0ff */
[----:B------:R-:W-:Y:S02]  /*6ea0*/  VIADD R125, R48, 0x22420 ;  /* 0x00022420307d7836 */ /* 0x000fe40000000000 */
[----:B------:R-:W-:Y:S02]  /*6eb0*/  FMUL2 R16, R82.F32x2.HI_LO, R16.F32x2.HI_LO ;  /* 0x000000105210724a */ /* 0x000fe40000000000 */
[----:B------:R-:W-:Y:S01]  /*6ec0*/  VIADD R127, R48, 0x1e430 ;  /* 0x0001e430307f7836 */ /* 0x000fe20000000000 */
[----:B------:R-:W-:Y:S01]  /*6ed0*/  SHF.R.U32.HI R37, RZ, 0x3, R126 ;  /* 0x00000003ff257819 */ /* 0x000fe2000001167e */
[----:B------:R-:W-:Y:S01]  /*6ee0*/  FMUL2 R18, R84.F32x2.HI_LO, R18.F32x2.HI_LO ;  /* 0x000000125412724a */ /* 0x000fe20000000000 */
[----:B------:R-:W-:Y:S01]  /*6ef0*/  SHF.R.U32.HI R36, RZ, 0x3, R125 ;  /* 0x00000003ff247819 */ /* 0x000fe2000001167d */
[----:B------:R-:W-:Y:S01]  /*6f00*/  VIADD R84, R48, 0x1e410 ;  /* 0x0001e41030547836 */ /* 0x000fe20000000000 */
[----:B------:R-:W-:Y:S01]  /*6f10*/  LOP3.LUT R126, R126, 0x70, R37, 0x78, !PT ;  /* 0x000000707e7e7812 */ /* 0x000fe200078e7825 */
[----:B----4-:R-:W-:Y:S01]  /*6f20*/  FADD2 R12, R12.F32x2.HI_LO, -R120.F32x2.HI_LO ;  /* 0x800000780c0c724b */ /* 0x010fe20000000000 */
[----:B------:R-:W-:Y:S01]  /*6f30*/  LOP3.LUT R125, R125, 0x70, R36, 0x78, !PT ;  /* 0x000000707d7d7812 */ /* 0x000fe200078e7824 */
[C---:B------:R-:W-:Y:S01]  /*6f40*/  VIADD R36, R48.reuse, 0x22410 ;  /* 0x0002241030247836 */ /* 0x040fe20000000000 */
[----:B------:R-:W-:Y:S01]  /*6f50*/  IADD3 R37, PT, PT, R48, 0x22400, RZ ;  /* 0x0002240030257810 */ /* 0x000fe20007ffe0ff */
[----:B------:R-:W-:Y:S01]  /*6f60*/  FADD2 R14, R14.F32x2.HI_LO, -R122.F32x2.HI_LO ;  /* 0x8000007a0e0e724b */ /* 0x000fe20000000000 */
[----:B------:R-:W-:Y:S01]  /*6f70*/  IADD3 R128, PT, PT, R48, 0x1e420, RZ ;  /* 0x0001e42030807810 */ /* 0x000fe20007ffe0ff */
[----:B-----5:R-:W-:Y:S01]  /*6f80*/  FADD2 R24, R24.F32x2.HI_LO, -R116.F32x2.HI_LO ;  /* 0x800000741818724b */ /* 0x020fe20000000000 */
[----:B------:R-:W-:Y:S01]  /*6f90*/  SHF.R.U32.HI R83, RZ, 0x3, R36 ;  /* 0x00000003ff537819 */ /* 0x000fe20000011624 */
[----:B------:R-:W-:Y:S01]  /*6fa0*/  FADD2 R26, R26.F32x2.HI_LO, -R118.F32x2.HI_LO ;  /* 0x800000761a1a724b */ /* 0x000fe20000000000 */
[----:B------:R-:W-:Y:S01]  /*6fb0*/  SHF.R.U32.HI R82, RZ, 0x3, R37 ;  /* 0x00000003ff527819 */ /* 0x000fe20000011625 */
[----:B------:R-:W-:Y:S01]  /*6fc0*/  FMUL2 R42, R50.F32x2.HI_LO, R42.F32x2.HI_LO ;  /* 0x0000002a322a724a */ /* 0x000fe20000000000 */
[----:B------:R-:W-:Y:S01]  /*6fd0*/  IADD3 R48, PT, PT, R48, 0x1e400, RZ ;  /* 0x0001e40030307810 */ /* 0x000fe20007ffe0ff */
[----:B------:R-:W-:Y:S01]  /*6fe0*/  FMUL2 R86, R86.F32x2.HI_LO, R12.F32x2.HI_LO ;  /* 0x0000000c5656724a */ /* 0x000fe20000000000 */
[----:B------:R-:W-:Y:S01]  /*6ff0*/  LOP3.LUT R83, R36, 0x70, R83, 0x78, !PT ;  /* 0x0000007024537812 */ /* 0x000fe200078e7853 */
[----:B------:R-:W-:Y:S01]  /*7000*/  FMUL2 R88, R88.F32x2.HI_LO, R14.F32x2.HI_LO ;  /* 0x0000000e5858724a */ /* 0x000fe20000000000 */
[----:B------:R-:W-:Y:S01]  /*7010*/  LOP3.LUT R82, R37, 0x70, R82, 0x78, !PT ;  /* 0x0000007025527812 */ /* 0x000fe200078e7852 */
[----:B------:R-:W-:Y:S01]  /*7020*/  FMUL2 R92, R92.F32x2.HI_LO, R24.F32x2.HI_LO ;  /* 0x000000185c5c724a */ /* 0x000fe20000000000 */
[----:B------:R-:W-:Y:S01]  /*7030*/  SHF.R.U32.HI R36, RZ, 0x3, R127 ;  /* 0x00000003ff247819 */ /* 0x000fe2000001167f */
[----:B-1----:R-:W-:Y:S01]  /*7040*/  FADD2 R20, R20.F32x2.HI_LO, -R112.F32x2.HI_LO ;  /* 0x800000701414724b */ /* 0x002fe20000000000 */
[----:B------:R-:W-:Y:S01]  /*7050*/  SHF.R.U32.HI R37, RZ, 0x3, R128 ;  /* 0x00000003ff257819 */ /* 0x000fe20000011680 */
[----:B------:R-:W-:Y:S01]  /*7060*/  FADD2 R22, R22.F32x2.HI_LO, -R114.F32x2.HI_LO ;  /* 0x800000721616724b */ /* 0x000fe20000000000 */
[----:B------:R-:W-:Y:S01]  /*7070*/  SHF.R.U32.HI R85, RZ, 0x3, R48 ;  /* 0x00000003ff557819 */ /* 0x000fe20000011630 */
[----:B--2---:R-:W-:Y:S01]  /*7080*/  FADD2 R32, R32.F32x2.HI_LO, -R44.F32x2.HI_LO ;  /* 0x8000002c2020724b */ /* 0x004fe20000000000 */
[----:B------:R-:W-:Y:S01]  /*7090*/  SHF.R.U32.HI R13, RZ, 0x3, R84 ;  /* 0x00000003ff0d7819 */ /* 0x000fe20000011654 */
[----:B------:R-:W-:Y:S01]  /*70a0*/  FADD2 R34, R34.F32x2.HI_LO, -R46.F32x2.HI_LO ;  /* 0x8000002e2222724b */ /* 0x000fe20000000000 */
[----:B------:R-:W-:Y:S01]  /*70b0*/  IADD3 R110, PT, PT, R110, UR4, RZ ;  /* 0x000000046e6e7c10 */ /* 0x000fe2000fffe0ff */
[----:B------:R-:W-:Y:S01]  /*70c0*/  FADD2 R28, R28.F32x2.HI_LO, -R4.F32x2.HI_LO ;  /* 0x800000041c1c724b */ /* 0x000fe20000000000 */
[----:B------:R-:W-:Y:S01]  /*70d0*/  SHF.R.U32.HI R4, RZ, 0x3, R109 ;  /* 0x00000003ff047819 */ /* 0x000fe2000001166d */
[----:B------:R-:W-:Y:S01]  /*70e0*/  FADD2 R30, R30.F32x2.HI_LO, -R6.F32x2.HI_LO ;  /* 0x800000061e1e724b */ /* 0x000fe20000000000 */
[----:B------:R-:W-:Y:S01]  /*70f0*/  LOP3.LUT R127, R127, 0x70, R36, 0x78, !PT ;  /* 0x000000707f7f7812 */ /* 0x000fe200078e7824 */
[----:B------:R-:W-:Y:S01]  /*7100*/  FMUL2 R102, R102.F32x2.HI_LO, R26.F32x2.HI_LO ;  /* 0x0000001a6666724a */ /* 0x000fe20000000000 */
[----:B------:R-:W-:Y:S01]  /*7110*/  LOP3.LUT R111, R4, 0x10, RZ, 0xc0, !PT ;  /* 0x00000010046f7812 */ /* 0x000fe200078ec0ff */
[----:B------:R-:W-:Y:S01]  /*7120*/  FMUL2 R20, R94.F32x2.HI_LO, R20.F32x2.HI_LO ;  /* 0x000000145e14724a */ /* 0x000fe20000000000 */
[----:B------:R-:W-:Y:S01]  /*7130*/  LOP3.LUT R128, R128, 0x70, R37, 0x78, !PT ;  /* 0x0000007080807812 */ /* 0x000fe200078e7825 */
[----:B------:R-:W-:Y:S01]  /*7140*/  FMUL2 R22, R104.F32x2.HI_LO, R22.F32x2.HI_LO ;  /* 0x000000166816724a */ /* 0x000fe20000000000 */
[----:B------:R-:W-:Y:S01]  /*7150*/  LOP3.LUT R85, R48, 0x70, R85, 0x78, !PT ;  /* 0x0000007030557812 */ /* 0x000fe200078e7855 */
[----:B------:R-:W-:Y:S01]  /*7160*/  FMUL2 R32, R96.F32x2.HI_LO, R32.F32x2.HI_LO ;  /* 0x000000206020724a */ /* 0x000fe20000000000 */
[----:B------:R-:W-:Y:S01]  /*7170*/  F2FP.BF16.F32.PACK_AB R36, R41, R40 ;  /* 0x000000282924723e */ /* 0x000fe200000010ff */
[----:B------:R-:W-:Y:S01]  /*7180*/  FMUL2 R34, R98.F32x2.HI_LO, R34.F32x2.HI_LO ;  /* 0x000000226222724a */ /* 0x000fe20000000000 */
[----:B------:R-:W-:Y:S01]  /*7190*/  F2FP.BF16.F32.PACK_AB R37, R43, R42 ;  /* 0x0000002a2b25723e */ /* 0x000fe200000010ff */
[----:B------:R-:W-:Y:S01]  /*71a0*/  FMUL2 R28, R90.F32x2.HI_LO, R28.F32x2.HI_LO ;  /* 0x0000001c5a1c724a */ /* 0x000fe20000000000 */
[----:B------:R-:W-:Y:S01]  /*71b0*/  LOP3.LUT R84, R84, 0x70, R13, 0x78, !PT ;  /* 0x0000007054547812 */ /* 0x000fe200078e780d */
[----:B------:R-:W-:Y:S01]  /*71c0*/  FMUL2 R30, R100.F32x2.HI_LO, R30.F32x2.HI_LO ;  /* 0x0000001e641e724a */ /* 0x000fe20000000000 */
[----:B------:R-:W-:Y:S01]  /*71d0*/  F2FP.BF16.F32.PACK_AB R38, R9, R8 ;  /* 0x000000080926723e */ /* 0x000fe200000010ff */
[----:B------:R-:W-:Y:S01]  /*71e0*/  IMAD.IADD R111, R124, 0x1, -R111 ;  /* 0x000000017c6f7824 */ /* 0x000fe200078e0a6f */
[----:B------:R-:W-:-:S02]  /*71f0*/  F2FP.BF16.F32.PACK_AB R39, R11, R10 ;  /* 0x0000000a0b27723e */ /* 0x000fc400000010ff */
[----:B------:R-:W-:Y:S02]  /*7200*/  F2FP.BF16.F32.PACK_AB R42, R17, R16 ;  /* 0x00000010112a723e */ /* 0x000fe400000010ff */
[----:B------:R-:W-:Y:S02]  /*7210*/  F2FP.BF16.F32.PACK_AB R43, R19, R18 ;  /* 0x00000012132b723e */ /* 0x000fe400000010ff */
[----:B------:R-:W-:Y:S02]  /*7220*/  F2FP.BF16.F32.PACK_AB R40, R87, R86 ;  /* 0x000000565728723e */ /* 0x000fe400000010ff */
[----:B------:R-:W-:Y:S02]  /*7230*/  F2FP.BF16.F32.PACK_AB R41, R89, R88 ;  /* 0x000000585929723e */ /* 0x000fe400000010ff */
[----:B------:R-:W-:Y:S02]  /*7240*/  F2FP.BF16.F32.PACK_AB R46, R93, R92 ;  /* 0x0000005c5d2e723e */ /* 0x000fe400000010ff */
[----:B------:R-:W-:-:S02]  /*7250*/  F2FP.BF16.F32.PACK_AB R47, R103, R102 ;  /* 0x00000066672f723e */ /* 0x000fc400000010ff */
[----:B------:R-:W-:Y:S02]  /*7260*/  F2FP.BF16.F32.PACK_AB R44, R21, R20 ;  /* 0x00000014152c723e */ /* 0x000fe400000010ff */
[----:B------:R-:W-:Y:S02]  /*7270*/  F2FP.BF16.F32.PACK_AB R45, R23, R22 ;  /* 0x00000016172d723e */ /* 0x000fe400000010ff */
[----:B------:R-:W-:Y:S02]  /*7280*/  F2FP.BF16.F32.PACK_AB R50, R33, R32 ;  /* 0x000000202132723e */ /* 0x000fe400000010ff */
[----:B------:R-:W-:Y:S02]  /*7290*/  F2FP.BF16.F32.PACK_AB R51, R35, R34 ;  /* 0x000000222333723e */ /* 0x000fe400000010ff */
[----:B------:R-:W-:Y:S02]  /*72a0*/  F2FP.BF16.F32.PACK_AB R48, R29, R28 ;  /* 0x0000001c1d30723e */ /* 0x000fe400000010ff */
[----:B------:R-:W-:Y:S01]  /*72b0*/  F2FP.BF16.F32.PACK_AB R49, R31, R30 ;  /* 0x0000001e1f31723e */ /* 0x000fe200000010ff */
[----:B------:R-:W-:Y:S06]  /*72c0*/  @!P1 BRA `(.L_x_58) ;  /* 0x0000002c00ec9947 */ /* 0x000fec0003800000 */
.L_x_142:
[----:B------:R-:W-:Y:S01]  /*72d0*/  R2UR UR6, R111 ;  /* 0x000000006f0672ca */ /* 0x000fe200000e0000 */
[----:B------:R-:W-:Y:S01]  /*72e0*/  STS.128 [R85], R36 ;  /* 0x0000002455007388 */ /* 0x000fe20000000c00 */
[----:B------:R-:W-:Y:S02]  /*72f0*/  R2UR UR5, R124 ;  /* 0x000000007c0572ca */ /* 0x000fe400000e0000 */
[----:B------:R-:W-:Y:S01]  /*7300*/  ELECT P1, URZ, PT ;  /* 0x0000000000ff782f */ /* 0x000fe20003820000 */
[----:B------:R-:W-:Y:S01]  /*7310*/  STS.128 [R84], R40 ;  /* 0x0000002854007388 */ /* 0x000fe20000000c00 */
[----:B------:R-:W-:Y:S02]  /*7320*/  UISETP.NE.AND UP0, UPT, UR7, 0x2, UPT ;  /* 0x000000020700788c */ /* 0x000fe4000bf05270 */
[----:B------:R-:W-:Y:S01]  /*7330*/  UIADD3 UR15, UPT, UPT, UR15, 0x1, URZ ;  /* 0x000000010f0f7890 */ /* 0x000fe2000fffe0ff */
[----:B------:R-:W-:Y:S01]  /*7340*/  STS.128 [R128], R44 ;  /* 0x0000002c80007388 */ /* 0x000fe20000000c00 */
[----:B------:R-:W-:-:S02]  /*7350*/  USEL UR8, UR7, URZ, UP0 ;  /* 0x000000ff07087287 */ /* 0x000fc40008000000 */
[----:B------:R-:W-:Y:S01]  /*7360*/  ULOP3.LUT UR14, UR14, 0x1, URZ, 0x3c, !UPT ;  /* 0x000000010e0e7892 */ /* 0x000fe2000f8e3cff */
[----:B------:R-:W-:Y:S01]  /*7370*/  STTM.x16 tmem[UR6+0xe0], R36 ;  /* 0x0000e024000079ed */ /* 0x000fe20008240006 */
[----:B------:R-:W-:Y:S01]  /*7380*/  STS.128 [R127], R48 ;  /* 0x000000307f007388 */ /* 0x000fe20000000c00 */
[----:B------:R-:W-:Y:S02]  /*7390*/  ULOP3.LUT UR16, UR16, 0x1, URZ, 0x3c, !UPT ;  /* 0x0000000110107892 */ /* 0x000fe4000f8e3cff */
[----:B------:R-:W-:Y:S01]  /*73a0*/  ULOP3.LUT UR13, UR13, 0x1, URZ, 0x3c, !UPT ;  /* 0x000000010d0d7892 */ /* 0x000fe2000f8e3cff */
[----:B-1----:R-:W1:Y:S01]  /*73b0*/  LDTM.x32 R4, tmem[UR5+0x120] ;  /* 0x00012005000479ee */ /* 0x002e6200082c0000 */
[----:B------:R-:W-:Y:S01]  /*73c0*/  NOP ;  /* 0x0000000000007918 */ /* 0x000fe20000000000 */
[----:B-1----:R-:W-:Y:S01]  /*73d0*/  BAR.SYNC.DEFER_BLOCKING 0x3, 0x100 ;  /* 0x00c4000000007b1d */ /* 0x002fe20000010000 */
[----:B------:R-:W-:-:S05]  /*73e0*/  R2UR UR5, R111 ;  /* 0x000000006f0572ca */ /* 0x000fca00000e0000 */
[----:B------:R-:W1:Y:S04]  /*73f0*/  LDS.128 R100, [R110+0x26900] ;  /* 0x026900006e647984 */ /* 0x000e680000000c00 */
[----:B------:R-:W2:Y:S04]  /*7400*/  LDS.128 R112, [R110+0x26910] ;  /* 0x026910006e707984 */ /* 0x000ea80000000c00 */
[----:B------:R-:W3:Y:S04]  /*7410*/  LDS.128 R96, [R110+0x26930] ;  /* 0x026930006e607984 */ /* 0x000ee80000000c00 */
[----:B------:R-:W4:Y:S04]  /*7420*/  LDS.128 R92, [R110+0x26920] ;  /* 0x026920006e5c7984 */ /* 0x000f280000000c00 */
[----:B------:R-:W5:Y:S04]  /*7430*/  LDS.128 R88, [R110+0x26950] ;  /* 0x026950006e587984 */ /* 0x000f680000000c00 */
[----:B------:R-:W5:Y:S04]  /*7440*/  LDS.128 R84, [R110+0x26940] ;  /* 0x026940006e547984 */ /* 0x000f680000000c00 */
[----:B------:R-:W5:Y:S04]  /*7450*/  LDS.128 R36, [R110+0x26970] ;  /* 0x026970006e247984 */ /* 0x000f680000000c00 */
[----:B------:R-:W5:Y:S01]  /*7460*/  LDS.128 R40, [R110+0x26960] ;  /* 0x026960006e287984 */ /* 0x000f620000000c00 */
[----:B-1----:R-:W-:-:S02]  /*7470*/  FADD2 R4, R4.F32x2.HI_LO, -R100.F32x2.HI_LO ;  /* 0x800000640404724b */ /* 0x002fc40000000000 */
[----:B------:R-:W-:Y:S02]  /*7480*/  FADD2 R6, R6.F32x2.HI_LO, -R102.F32x2.HI_LO ;  /* 0x800000660606724b */ /* 0x000fe40000000000 */
[----:B--2---:R-:W-:Y:S02]  /*7490*/  FADD2 R8, R8.F32x2.HI_LO, -R112.F32x2.HI_LO ;  /* 0x800000700808724b */ /* 0x004fe40000000000 */
[----:B------:R-:W-:Y:S02]  /*74a0*/  FADD2 R10, R10.F32x2.HI_LO, -R114.F32x2.HI_LO ;  /* 0x800000720a0a724b */ /* 0x000fe40000000000 */
[----:B---3--:R-:W-:Y:S02]  /*74b0*/  FADD2 R16, R16.F32x2.HI_LO, -R96.F32x2.HI_LO ;  /* 0x800000601010724b */ /* 0x008fe40000000000 */
[----:B------:R-:W-:Y:S02]  /*74c0*/  FADD2 R18, R18.F32x2.HI_LO, -R98.F32x2.HI_LO ;  /* 0x800000621212724b */ /* 0x000fe40000000000 */
[----:B----4-:R-:W-:-:S02]  /*74d0*/  FADD2 R12, R12.F32x2.HI_LO, -R92.F32x2.HI_LO ;  /* 0x8000005c0c0c724b */ /* 0x010fc40000000000 */
[----:B------:R-:W-:Y:S02]  /*74e0*/  FADD2 R14, R14.F32x2.HI_LO, -R94.F32x2.HI_LO ;  /* 0x8000005e0e0e724b */ /* 0x000fe40000000000 */
[----:B-----5:R-:W-:Y:S02]  /*74f0*/  FADD2 R24, R24.F32x2.HI_LO, -R88.F32x2.HI_LO ;  /* 0x800000581818724b */ /* 0x020fe40000000000 */
[----:B------:R-:W-:Y:S02]  /*7500*/  FADD2 R26, R26.F32x2.HI_LO, -R90.F32x2.HI_LO ;  /* 0x8000005a1a1a724b */ /* 0x000fe40000000000 */
[----:B------:R-:W-:Y:S02]  /*7510*/  FADD2 R20, R20.F32x2.HI_LO, -R84.F32x2.HI_LO ;  /* 0x800000541414724b */ /* 0x000fe40000000000 */
[----:B------:R-:W-:Y:S02]  /*7520*/  FADD2 R22, R22.F32x2.HI_LO, -R86.F32x2.HI_LO ;  /* 0x800000561616724b */ /* 0x000fe40000000000 */
[----:B------:R-:W-:-:S02]  /*7530*/  FMUL2 R4, R54.F32x2.HI_LO, R4.F32x2.HI_LO ;  /* 0x000000043604724a */ /* 0x000fc40000000000 */
[----:B------:R-:W-:Y:S02]  /*7540*/  FADD2 R32, R32.F32x2.HI_LO, -R36.F32x2.HI_LO ;  /* 0x800000242020724b */ /* 0x000fe40000000000 */
[----:B------:R-:W-:Y:S01]  /*7550*/  FADD2 R34, R34.F32x2.HI_LO, -R38.F32x2.HI_LO ;  /* 0x800000262222724b */ /* 0x000fe20000000000 */
[----:B------:R-:W-:Y:S01]  /*7560*/  F2FP.BF16.F32.PACK_AB R4, R5, R4 ;  /* 0x000000040504723e */ /* 0x000fe200000010ff */
[----:B------:R-:W-:Y:S02]  /*7570*/  FADD2 R28, R28.F32x2.HI_LO, -R40.F32x2.HI_LO ;  /* 0x800000281c1c724b */ /* 0x000fe40000000000 */
[----:B------:R-:W-:Y:S02]  /*7580*/  FADD2 R30, R30.F32x2.HI_LO, -R42.F32x2.HI_LO ;  /* 0x8000002a1e1e724b */ /* 0x000fe40000000000 */
[----:B------:R-:W-:Y:S02]  /*7590*/  FMUL2 R2, R2.F32x2.HI_LO, R8.F32x2.HI_LO ;  /* 0x000000080202724a */ /* 0x000fe40000000000 */
[----:B------:R-:W-:-:S02]  /*75a0*/  FMUL2 R10, R52.F32x2.HI_LO, R10.F32x2.HI_LO ;  /* 0x0000000a340a724a */ /* 0x000fc40000000000 */
[----:B------:R-:W-:Y:S01]  /*75b0*/  FMUL2 R56, R56.F32x2.HI_LO, R6.F32x2.HI_LO ;  /* 0x000000063838724a */ /* 0x000fe20000000000 */
[----:B------:R-:W-:Y:S01]  /*75c0*/  F2FP.BF16.F32.PACK_AB R6, R3, R2 ;  /* 0x000000020306723e */ /* 0x000fe200000010ff */
        /* <DEDUP_REMOVED lines=24> */
[----:B------:R1:W-:Y:S01]  /*7750*/  STS.128 [R82], R4 ;  /* 0x0000000452007388 */ /* 0x0003e20000000c00 */
[----:B------:R-:W-:-:S02]  /*7760*/  F2FP.BF16.F32.PACK_AB R16, R29, R28 ;  /* 0x0000001c1d10723e */ /* 0x000fc400000010ff */
[----:B------:R-:W-:Y:S01]  /*7770*/  F2FP.BF16.F32.PACK_AB R17, R31, R30 ;  /* 0x0000001e1f11723e */ /* 0x000fe200000010ff */
[----:B------:R1:W-:Y:S04]  /*7780*/  STS.128 [R83], R8 ;  /* 0x0000000853007388 */ /* 0x0003e80000000c00 */
[----:B------:R1:W-:Y:S01]  /*7790*/  STS.128 [R125], R12 ;  /* 0x0000000c7d007388 */ /* 0x0003e20000000c00 */
[----:B------:R1:W-:Y:S03]  /*77a0*/  STTM.x16 tmem[UR5+0x100], R4 ;  /* 0x00010004000079ed */ /* 0x0003e60008240005 */
[----:B------:R1:W-:Y:S01]  /*77b0*/  STS.128 [R126], R16 ;  /* 0x000000107e007388 */ /* 0x0003e20000000c00 */
[----:B------:R-:W-:-:S02]  /*77c0*/  USEL UR5, URZ, 0x1, UP0 ;  /* 0x00000001ff057887 */ /* 0x000fc40008000000 */
[----:B------:R-:W-:Y:S01]  /*77d0*/  UISETP.NE.AND UP0, UPT, UR15, URZ, UPT ;  /* 0x000000ff0f00728c */ /* 0x000fe2000bf05270 */
[----:B------:R-:W2:Y:S01]  /*77e0*/  FENCE.VIEW.ASYNC.T ;  /* 0x00000000000073c6 */ /* 0x000ea20000000200 */
[----:B------:R3:W-:Y:S06]  /*77f0*/  MEMBAR.ALL.CTA ;  /* 0x0000000000007992 */ /* 0x0007ec0000008000 */
[----:B---3--:R-:W2:Y:S01]  /*7800*/  FENCE.VIEW.ASYNC.S ;  /* 0x00000000000073c6 */ /* 0x008ea20000000000 */
[----:B------:R-:W-:Y:S01]  /*7810*/  ULOP3.LUT UR12, UR12, UR5, URZ, 0x3c, !UPT ;  /* 0x000000050c0c7292 */ /* 0x000fe2000f8e3cff */
[----:B--2---:R-:W-:Y:S06]  /*7820*/  BAR.SYNC.DEFER_BLOCKING 0x3, 0x100 ;  /* 0x00c4000000007b1d */ /* 0x004fec0000010000 */
[----:B------:R1:W-:Y:S01]  /*7830*/  @!P2 SYNCS.ARRIVE.TRANS64.ART0 RZ, [UR4+0x58], R107 ;  /* 0x0000586bffffa9a7 */ /* 0x0003e20008500004 */
[----:B------:R1:W-:Y:S01]  /*7840*/  @P1 SYNCS.ARRIVE.TRANS64.ART0 RZ, [UR4+0x80], R106 ;  /* 0x0000806affff19a7 */ /* 0x0003e20008500004 */
[----:B------:R-:W-:Y:S05]  /*7850*/  BRA.U UP0, `(.L_x_59) ;  /* 0xffffffe500287547 */ /* 0x000fea000b83ffff */
.L_x_53:
[----:B--2---:R-:W2:Y:S01]  /*7860*/  S2R R2, SR_CgaCtaId ;  /* 0x0000000000027919 */ /* 0x004ea20000008800 */
[----:B------:R-:W-:Y:S01]  /*7870*/  MOV R3, 0x400 ;  /* 0x0000040000037802 */ /* 0x000fe20000000f00 */
[----:B------:R-:W3:Y:S01]  /*7880*/  S2UR UR10, SR_CTAID.X ;  /* 0x00000000000a79c3 */ /* 0x000ee20000002500 */
[----:B------:R-:W4:Y:S02]  /*7890*/  S2R R23, SR_TID.X ;  /* 0x0000000000177919 */ /* 0x000f240000002100 */
[----:B--2---:R-:W-:-:S04]  /*78a0*/  LEA R2, R2, R3, 0x18 ;  /* 0x0000000302027211 */ /* 0x004fc800078ec0ff */
[----:B------:R-:W2:Y:S01]  /*78b0*/  SYNCS.PHASECHK.TRANS64.TRYWAIT P0, [R2+URZ+0x90], RZ ;  /* 0x000090ff020075a7 */ /* 0x000ea200080011ff */
[----:B----4-:R-:W-:Y:S01]  /*78c0*/  SHF.R.U32.HI R20, RZ, 0x7, R23 ;  /* 0x00000007ff147819 */ /* 0x010fe20000011617 */
[----:B-1----:R-:W-:-:S03]  /*78d0*/  IMAD.U32 R4, R23, 0x10000, RZ ;  /* 0x0001000017047824 */ /* 0x002fc600078e00ff */
[----:B------:R-:W-:-:S04]  /*78e0*/  LOP3.LUT R20, R20, 0x1, RZ, 0xc0, !PT ;  /* 0x0000000114147812 */ /* 0x000fc800078ec0ff */
[----:B------:R-:W-:-:S13]  /*78f0*/  R2UR UR4, R20 ;  /* 0x00000000140472ca */ /* 0x000fda00000e0000 */
[----:B------:R-:W-:-:S06]  /*7900*/  UIMAD UR7, UR4, 0x30, URZ ;  /* 0x00000030040778a4 */ /* 0x000fcc000f8e02ff */
[----:B------:R-:W-:-:S05]  /*7910*/  IMAD.U32 R3, RZ, RZ, UR7 ;  /* 0x00000007ff037e24 */ /* 0x000fca000f8e00ff */
[----:B------:R-:W-:-:S04]  /*7920*/  LOP3.LUT R3, R3, 0x600000, R4, 0xf8, !PT ;  /* 0x0060000003037812 */ /* 0x000fc800078ef804 */
[----:B------:R-:W-:-:S04]  /*7930*/  LOP3.LUT R3, R3, 0x80, RZ, 0xfc, !PT ;  /* 0x0000008003037812 */ /* 0x000fc800078efcff */
[----:B------:R-:W-:Y:S01]  /*7940*/  R2UR UR4, R3 ;  /* 0x00000000030472ca */ /* 0x000fe200000e0000 */
[----:B--23--:R-:W-:-:S14]  /*7950*/  @!P0 BRA `(.L_x_60) ;  /* 0x0000002800688947 */ /* 0x00cfdc0003800000 */
.L_x_143:
[C---:B------:R-:W-:Y:S01]  /*7960*/  IMAD.SHL.U32 R26, R23.reuse, 0x20, RZ ;  /* 0x00000020171a7824 */ /* 0x040fe200078e00ff */
[----:B------:R-:W2:Y:S01]  /*7970*/  LDTM.x16 R4, tmem[UR4] ;  /* 0x00000004000479ee */ /* 0x000ea20008240000 */
[----:B------:R-:W-:Y:S01]  /*7980*/  VIADD R21, R2, 0x18400 ;  /* 0x0001840002157836 */ /* 0x000fe20000000000 */
[----:B------:R-:W-:Y:S01]  /*7990*/  NOP ;  /* 0x0000000000007918 */ /* 0x000fe20000000000 */
[----:B------:R-:W-:Y:S01]  /*79a0*/  VIADD R20, R20, 0x1 ;  /* 0x0000000114147836 */ /* 0x000fe20000000000 */
[C---:B------:R-:W-:Y:S01]  /*79b0*/  LOP3.LUT R22, R26.reuse, 0xfe0, RZ, 0xc0, !PT ;  /* 0x00000fe01a167812 */ /* 0x040fe200078ec0ff */
[----:B------:R-:W3:Y:S01]  /*79c0*/  S2UR UR11, SR_CTAID.Y ;  /* 0x00000000000b79c3 */ /* 0x000ee20000002600 */
[----:B------:R-:W-:Y:S01]  /*79d0*/  LOP3.LUT R26, R26, 0x1000, RZ, 0xc0, !PT ;  /* 0x000010001a1a7812 */ /* 0x000fe200078ec0ff */
[----:B------:R-:W-:Y:S01]  /*79e0*/  IMAD.SHL.U32 R23, R23, 0x10, RZ ;  /* 0x0000001017177824 */ /* 0x000fe200078e00ff */
[----:B------:R-:W-:Y:S01]  /*79f0*/  R2UR UR5, R0 ;  /* 0x00000000000572ca */ /* 0x000fe200000e0000 */
[--C-:B------:R-:W-:Y:S01]  /*7a00*/  IMAD.IADD R22, R22, 0x1, R21.reuse ;  /* 0x0000000116167824 */ /* 0x100fe200078e0215 */
[----:B------:R-:W-:Y:S01]  /*7a10*/  USHF.L.U32 UR10, UR10, 0x7, URZ ;  /* 0x000000070a0a7899 */ /* 0x000fe200080006ff */
[----:B------:R-:W-:Y:S01]  /*7a20*/  IMAD.IADD R21, R26, 0x1, R21 ;  /* 0x000000011a157824 */ /* 0x000fe200078e0215 */
[----:B------:R-:W-:Y:S01]  /*7a30*/  LOP3.LUT R23, R23, 0x800, RZ, 0xc0, !PT ;  /* 0x0000080017177812 */ /* 0x000fe200078ec0ff */
[----:B------:R-:W-:Y:S01]  /*7a40*/  VIADD R24, R22, 0x10 ;  /* 0x0000001016187836 */ /* 0x000fe20000000000 */
[----:B------:R-:W-:Y:S01]  /*7a50*/  SHF.R.U32.HI R27, RZ, 0x3, R22 ;  /* 0x00000003ff1b7819 */ /* 0x000fe20000011616 */
[----:B------:R-:W4:Y:S03]  /*7a60*/  S2UR UR12, SR_CTAID.Z ;  /* 0x00000000000c79c3 */ /* 0x000f260000002700 */
[----:B------:R-:W-:-:S02]  /*7a70*/  SHF.R.U32.HI R25, RZ, 0x3, R24 ;  /* 0x00000003ff197819 */ /* 0x000fc40000011618 */
[----:B------:R-:W-:Y:S01]  /*7a80*/  LOP3.LUT R27, R22, 0x10, R27, 0x78, !PT ;  /* 0x00000010161b7812 */ /* 0x000fe200078e781b */
[----:B------:R-:W-:Y:S01]  /*7a90*/  ULOP3.LUT UP0, UR6, UR5, 0x3, URZ, 0xc0, !UPT ;  /* 0x0000000305067892 */ /* 0x000fe2000f80c0ff */
[----:B------:R-:W-:Y:S02]  /*7aa0*/  LOP3.LUT R25, R24, 0x10, R25, 0x78, !PT ;  /* 0x0000001018197812 */ /* 0x000fe400078e7819 */
[----:B--2---:R-:W-:Y:S01]  /*7ab0*/  F2FP.BF16.F32.PACK_AB R11, R11, R10 ;  /* 0x0000000a0b0b723e */ /* 0x004fe200000010ff */
[C---:B------:R-:W-:Y:S01]  /*7ac0*/  IMAD.IADD R24, R26.reuse, 0x1, R27 ;  /* 0x000000011a187824 */ /* 0x040fe200078e021b */
[----:B------:R-:W-:Y:S01]  /*7ad0*/  F2FP.BF16.F32.PACK_AB R19, R19, R18 ;  /* 0x000000121313723e */ /* 0x000fe200000010ff */
[----:B------:R-:W-:Y:S01]  /*7ae0*/  IMAD.IADD R25, R26, 0x1, R25 ;  /* 0x000000011a197824 */ /* 0x000fe200078e0219 */
[----:B------:R-:W-:Y:S02]  /*7af0*/  F2FP.BF16.F32.PACK_AB R10, R9, R8 ;  /* 0x00000008090a723e */ /* 0x000fe400000010ff */
[----:B------:R-:W-:-:S02]  /*7b00*/  F2FP.BF16.F32.PACK_AB R18, R17, R16 ;  /* 0x000000101112723e */ /* 0x000fc400000010ff */
[----:B------:R-:W-:Y:S02]  /*7b10*/  F2FP.BF16.F32.PACK_AB R9, R7, R6 ;  /* 0x000000060709723e */ /* 0x000fe400000010ff */
[----:B------:R-:W-:Y:S02]  /*7b20*/  F2FP.BF16.F32.PACK_AB R8, R5, R4 ;  /* 0x000000040508723e */ /* 0x000fe400000010ff */
[----:B------:R-:W-:Y:S02]  /*7b30*/  F2FP.BF16.F32.PACK_AB R17, R15, R14 ;  /* 0x0000000e0f11723e */ /* 0x000fe400000010ff */
[----:B------:R-:W-:Y:S01]  /*7b40*/  F2FP.BF16.F32.PACK_AB R16, R13, R12 ;  /* 0x0000000c0d10723e */ /* 0x000fe200000010ff */
[----:B------:R2:W-:Y:S04]  /*7b50*/  STS.128 [R24], R8 ;  /* 0x0000000818007388 */ /* 0x0005e80000000c00 */
[----:B------:R2:W-:Y:S01]  /*7b60*/  STS.128 [R25], R16 ;  /* 0x0000001019007388 */ /* 0x0005e20000000c00 */
[----:B------:R5:W-:Y:S06]  /*7b70*/  MEMBAR.ALL.CTA ;  /* 0x0000000000007992 */ /* 0x000bec0000008000 */
[----:B-----5:R-:W5:Y:S02]  /*7b80*/  FENCE.VIEW.ASYNC.S ;  /* 0x00000000000073c6 */ /* 0x020f640000000000 */
[----:B-----5:R2:W-:Y:S06]  /*7b90*/  BAR.SYNC.DEFER_BLOCKING R20, 0x80 ;  /* 0x000200140000751d */ /* 0x0205ec0000010000 */
[----:B---34-:R-:W-:Y:S05]  /*7ba0*/  BRA.U UP0, `(.L_x_61) ;  /* 0x0000000100387547 */ /* 0x018fea000b800000 */
[----:B------:R-:W3:Y:S01]  /*7bb0*/  LDCU.64 UR4, c[0x0][0x348] ;  /* 0x00006900ff0477ac */ /* 0x000ee20008000a00 */
[----:B------:R-:W-:Y:S01]  /*7bc0*/  PLOP3.LUT P0, PT, PT, PT, PT, 0x80, 0x8 ;  /* 0x000000000008781c */ /* 0x000fe20003f0f070 */
[----:B---3--:R-:W-:-:S04]  /*7bd0*/  UIADD3 UR4, UP0, UPT, UR4, 0x340, URZ ;  /* 0x0000034004047890 */ /* 0x008fc8000ff1e0ff */
[----:B------:R-:W-:-:S12]  /*7be0*/  UIADD3.X UR5, UPT, UPT, URZ, UR5, URZ, UP0, !UPT ;  /* 0x00000005ff057290 */ /* 0x000fd800087fe4ff */
.L_x_62:
[----:B------:R-:W-:Y:S02]  /*7bf0*/  PLOP3.LUT P1, PT, P1, P0, PT, 0xf2, 0x2f ;  /* 0x00000000002f781c */ /* 0x000fe40000f21e72 */
[----:B------:R-:W-:Y:S01]  /*7c00*/  @P0 R2UR P1, UR8, R21 ;  /* 0x00000000150802ca */ /* 0x000fe20000020000 */
[----:B------:R-:W-:-:S07]  /*7c10*/  UMOV UR9, UR7 ;  /* 0x0000000700097c82 */ /* 0x000fce0008000000 */
[----:B------:R-:W-:Y:S02]  /*7c20*/  @P0 PLOP3.LUT P0, PT, P1, PT, PT, 0x80, 0x8 ;  /* 0x000000000008081c */ /* 0x000fe40000f0f070 */
[----:B------:R-:W-:-:S03]  /*7c30*/  PLOP3.LUT P1, PT, PT, PT, PT, 0x80, 0x8 ;  /* 0x000000000008781c */ /* 0x000fc60003f2f070 */
[----:B------:R3:W-:Y:S08]  /*7c40*/  UTMASTG.4D [UR8], [UR4], desc[URZ] ;  /* 0x0000ff08040073b5 */ /* 0x0007f00008019000 */
[----:B---3--:R-:W-:Y:S05]  /*7c50*/  @P0 BRA.U.ANY `(.L_x_62) ;  /* 0xfffffffd00e40947 */ /* 0x008fea000393ffff */
[----:B------:R0:W-:Y:S01]  /*7c60*/  UTMACMDFLUSH ;  /* 0x00000000000079b7 */ /* 0x0001e20000000000 */
[----:B------:R-:W-:-:S04]  /*7c70*/  DEPBAR.LE SB0, 0x0 ;  /* 0x000080000000791a */ /* 0x000fc80000000000 */
[----:B------:R3:W-:Y:S06]  /*7c80*/  BAR.ARV R20, 0xa0 ;  /* 0x000280140000751d */ /* 0x0007ec0000002000 */
.L_x_61:
[----:B------:R4:W-:Y:S06]  /*7c90*/  MEMBAR.ALL.CTA ;  /* 0x0000000000007992 */ /* 0x0009ec0000008000 */
[----:B----4-:R-:W4:Y:S01]  /*7ca0*/  FENCE.VIEW.ASYNC.S ;  /* 0x00000000000073c6 */ /* 0x010f220000000000 */
[----:B------:R-:W-:Y:S01]  /*7cb0*/  R2UR UR4, R3 ;  /* 0x00000000030472ca */ /* 0x000fe200000e0000 */
[----:B------:R-:W-:Y:S01]  /*7cc0*/  UISETP.NE.AND UP1, UPT, UR6, URZ, UPT ;  /* 0x000000ff0600728c */ /* 0x000fe2000bf25270 */
[----:B----4-:R4:W-:Y:S11]  /*7cd0*/  BAR.SYNC.DEFER_BLOCKING R20, 0xa0 ;  /* 0x000280140000751d */ /* 0x0109f60000010000 */
[----:B--2---:R-:W2:Y:S01]  /*7ce0*/  LDTM.x16 R4, tmem[UR4+0x10] ;  /* 0x00001004000479ee */ /* 0x004ea20008240000 */
[----:B------:R-:W-:Y:S01]  /*7cf0*/  NOP ;  /* 0x0000000000007918 */ /* 0x000fe20000000000 */
[----:B--2---:R-:W-:-:S02]  /*7d00*/  F2FP.BF16.F32.PACK_AB R11, R11, R10 ;  /* 0x0000000a0b0b723e */ /* 0x004fc400000010ff */
[----:B------:R-:W-:Y:S02]  /*7d10*/  F2FP.BF16.F32.PACK_AB R19, R19, R18 ;  /* 0x000000121313723e */ /* 0x000fe400000010ff */
[----:B------:R-:W-:Y:S02]  /*7d20*/  F2FP.BF16.F32.PACK_AB R10, R9, R8 ;  /* 0x00000008090a723e */ /* 0x000fe400000010ff */
[----:B------:R-:W-:Y:S02]  /*7d30*/  F2FP.BF16.F32.PACK_AB R18, R17, R16 ;  /* 0x000000101112723e */ /* 0x000fe400000010ff */
[----:B------:R-:W-:Y:S02]  /*7d40*/  F2FP.BF16.F32.PACK_AB R9, R7, R6 ;  /* 0x000000060709723e */ /* 0x000fe400000010ff */
[----:B------:R-:W-:Y:S02]  /*7d50*/  F2FP.BF16.F32.PACK_AB R8, R5, R4 ;  /* 0x000000040508723e */ /* 0x000fe400000010ff */
[----:B------:R-:W-:-:S02]  /*7d60*/  F2FP.BF16.F32.PACK_AB R17, R15, R14 ;  /* 0x0000000e0f11723e */ /* 0x000fc400000010ff */
[----:B------:R-:W-:Y:S01]  /*7d70*/  F2FP.BF16.F32.PACK_AB R16, R13, R12 ;  /* 0x0000000c0d10723e */ /* 0x000fe200000010ff */
[----:B------:R4:W-:Y:S04]  /*7d80*/  STS.128 [R24], R8 ;  /* 0x0000000818007388 */ /* 0x0009e80000000c00 */
[----:B------:R4:W-:Y:S01]  /*7d90*/  STS.128 [R25], R16 ;  /* 0x0000001019007388 */ /* 0x0009e20000000c00 */
[----:B------:R2:W-:Y:S06]  /*7da0*/  MEMBAR.ALL.CTA ;  /* 0x0000000000007992 */ /* 0x0005ec0000008000 */
[----:B--2---:R-:W2:Y:S02]  /*7db0*/  FENCE.VIEW.ASYNC.S ;  /* 0x00000000000073c6 */ /* 0x004ea40000000000 */
[----:B--2---:R4:W-:Y:S06]  /*7dc0*/  BAR.SYNC.DEFER_BLOCKING R20, 0x80 ;  /* 0x000200140000751d */ /* 0x0049ec0000010000 */
[----:B------:R-:W-:Y:S05]  /*7dd0*/  BRA.U UP1, `(.L_x_63) ;  /* 0x00000001013c7547 */ /* 0x000fea000b800000 */
[----:B------:R-:W2:Y:S01]  /*7de0*/  LDCU.64 UR4, c[0x0][0x348] ;  /* 0x00006900ff0477ac */ /* 0x000ea20008000a00 */
[----:B------:R-:W-:Y:S01]  /*7df0*/  PLOP3.LUT P0, PT, PT, PT, PT, 0x80, 0x8 ;  /* 0x000000000008781c */ /* 0x000fe20003f0f070 */
[----:B------:R-:W-:Y:S02]  /*7e00*/  UIADD3 UR6, UPT, UPT, UR7, 0x10, URZ ;  /* 0x0000001007067890 */ /* 0x000fe4000fffe0ff */
[----:B--2---:R-:W-:-:S04]  /*7e10*/  UIADD3 UR4, UP0, UPT, UR4, 0x340, URZ ;  /* 0x0000034004047890 */ /* 0x004fc8000ff1e0ff */
[----:B------:R-:W-:-:S12]  /*7e20*/  UIADD3.X UR5, UPT, UPT, URZ, UR5, URZ, UP0, !UPT ;  /* 0x00000005ff057290 */ /* 0x000fd800087fe4ff */
.L_x_64:
[----:B------:R-:W-:Y:S02]  /*7e30*/  PLOP3.LUT P1, PT, P1, P0, PT, 0xf2, 0x2f ;  /* 0x00000000002f781c */ /* 0x000fe40000f21e72 */
[----:B------:R-:W-:Y:S01]  /*7e40*/  @P0 R2UR P1, UR8, R21 ;  /* 0x00000000150802ca */ /* 0x000fe20000020000 */
[----:B------:R-:W-:-:S07]  /*7e50*/  UMOV UR9, UR6 ;  /* 0x0000000600097c82 */ /* 0x000fce0008000000 */
[----:B------:R-:W-:Y:S02]  /*7e60*/  @P0 PLOP3.LUT P0, PT, P1, PT, PT, 0x80, 0x8 ;  /* 0x000000000008081c */ /* 0x000fe40000f0f070 */
[----:B------:R-:W-:-:S03]  /*7e70*/  PLOP3.LUT P1, PT, PT, PT, PT, 0x80, 0x8 ;  /* 0x000000000008781c */ /* 0x000fc60003f2f070 */
[----:B------:R2:W-:Y:S08]  /*7e80*/  UTMASTG.4D [UR8], [UR4], desc[URZ] ;  /* 0x0000ff08040073b5 */ /* 0x0005f00008019000 */
[----:B--2---:R-:W-:Y:S05]  /*7e90*/  @P0 BRA.U.ANY `(.L_x_64) ;  /* 0xfffffffd00e40947 */ /* 0x004fea000393ffff */
[----:B------:R0:W-:Y:S01]  /*7ea0*/  UTMACMDFLUSH ;  /* 0x00000000000079b7 */ /* 0x0001e20000000000 */
[----:B------:R-:W-:-:S04]  /*7eb0*/  DEPBAR.LE SB0, 0x0 ;  /* 0x000080000000791a */ /* 0x000fc80000000000 */
[----:B------:R2:W-:Y:S06]  /*7ec0*/  BAR.ARV R20, 0xa0 ;  /* 0x000280140000751d */ /* 0x0005ec0000002000 */
.L_x_63:
[----:B------:R5:W-:Y:S06]  /*7ed0*/  MEMBAR.ALL.CTA ;  /* 0x0000000000007992 */ /* 0x000bec0000008000 */
[----:B-----5:R-:W5:Y:S01]  /*7ee0*/  FENCE.VIEW.ASYNC.S ;  /* 0x00000000000073c6 */ /* 0x020f620000000000 */
[----:B------:R-:W-:Y:S01]  /*7ef0*/  R2UR UR4, R3 ;  /* 0x00000000030472ca */ /* 0x000fe200000e0000 */
[----:B-----5:R5:W-:-:S12]  /*7f00*/  BAR.SYNC.DEFER_BLOCKING R20, 0xa0 ;  /* 0x000280140000751d */ /* 0x020bd80000010000 */
[----:B----4-:R-:W4:Y:S01]  /*7f10*/  LDTM.x16 R4, tmem[UR4+0x20] ;  /* 0x00002004000479ee */ /* 0x010f220008240000 */
[----:B------:R-:W-:Y:S01]  /*7f20*/  NOP ;  /* 0x0000000000007918 */ /* 0x000fe20000000000 */
[----:B----4-:R-:W-:Y:S02]  /*7f30*/  F2FP.BF16.F32.PACK_AB R11, R11, R10 ;  /* 0x0000000a0b0b723e */ /* 0x010fe400000010ff */
[----:B------:R-:W-:Y:S02]  /*7f40*/  F2FP.BF16.F32.PACK_AB R19, R19, R18 ;  /* 0x000000121313723e */ /* 0x000fe400000010ff */
[----:B------:R-:W-:Y:S02]  /*7f50*/  F2FP.BF16.F32.PACK_AB R10, R9, R8 ;  /* 0x00000008090a723e */ /* 0x000fe400000010ff */
[----:B------:R-:W-:Y:S02]  /*7f60*/  F2FP.BF16.F32.PACK_AB R18, R17, R16 ;  /* 0x000000101112723e */ /* 0x000fe400000010ff */
[----:B------:R-:W-:-:S02]  /*7f70*/  F2FP.BF16.F32.PACK_AB R9, R7, R6 ;  /* 0x000000060709723e */ /* 0x000fc400000010ff */
[----:B------:R-:W-:Y:S02]  /*7f80*/  F2FP.BF16.F32.PACK_AB R8, R5, R4 ;  /* 0x000000040508723e */ /* 0x000fe400000010ff */
[----:B------:R-:W-:Y:S02]  /*7f90*/  F2FP.BF16.F32.PACK_AB R17, R15, R14 ;  /* 0x0000000e0f11723e */ /* 0x000fe400000010ff */
[----:B------:R-:W-:Y:S01]  /*7fa0*/  F2FP.BF16.F32.PACK_AB R16, R13, R12 ;  /* 0x0000000c0d10723e */ /* 0x000fe200000010ff */
[----:B------:R5:W-:Y:S04]  /*7fb0*/  STS.128 [R24], R8 ;  /* 0x0000000818007388 */ /* 0x000be80000000c00 */
[----:B------:R5:W-:Y:S01]  /*7fc0*/  STS.128 [R25], R16 ;  /* 0x0000001019007388 */ /* 0x000be20000000c00 */
[----:B------:R4:W-:Y:S06]  /*7fd0*/  MEMBAR.ALL.CTA ;  /* 0x0000000000007992 */ /* 0x0009ec0000008000 */
[----:B----4-:R-:W4:Y:S02]  /*7fe0*/  FENCE.VIEW.ASYNC.S ;  /* 0x00000000000073c6 */ /* 0x010f240000000000 */
[----:B----4-:R5:W-:Y:S06]  /*7ff0*/  BAR.SYNC.DEFER_BLOCKING R20, 0x80 ;  /* 0x000200140000751d */ /* 0x010bec0000010000 */
[----:B------:R-:W-:Y:S05]  /*8000*/  BRA.U UP1, `(.L_x_65) ;  /* 0x0000000101347547 */ /* 0x000fea000b800000 */
[----:B------:R-:W4:Y:S01]  /*8010*/  LDCU.64 UR4, c[0x0][0x348] ;  /* 0x00006900ff0477ac */ /* 0x000f220008000a00 */
[----:B------:R-:W-:Y:S01]  /*8020*/  PLOP3.LUT P0, PT, PT, PT, PT, 0x80, 0x8 ;  /* 0x000000000008781c */ /* 0x000fe20003f0f070 */
[----:B------:R-:W-:Y:S02]  /*8030*/  UIADD3 UR6, UPT, UPT, UR7, 0x20, URZ ;  /* 0x0000002007067890 */ /* 0x000fe4000fffe0ff */
[----:B----4-:R-:W-:-:S04]  /*8040*/  UIADD3 UR4, UP0, UPT, UR4, 0x340, URZ ;  /* 0x0000034004047890 */ /* 0x010fc8000ff1e0ff */
[----:B------:R-:W-:-:S12]  /*8050*/  UIADD3.X UR5, UPT, UPT, URZ, UR5, URZ, UP0, !UPT ;  /* 0x00000005ff057290 */ /* 0x000fd800087fe4ff */
.L_x_66:
[----:B------:R-:W-:Y:S02]  /*8060*/  PLOP3.LUT P1, PT, P1, P0, PT, 0xf2, 0x2f ;  /* 0x00000000002f781c */ /* 0x000fe40000f21e72 */
[----:B------:R-:W-:Y:S01]  /*8070*/  @P0 R2UR P1, UR8, R21 ;  /* 0x00000000150802ca */ /* 0x000fe20000020000 */
[----:B------:R-:W-:-:S07]  /*8080*/  UMOV UR9, UR6 ;  /* 0x0000000600097c82 */ /* 0x000fce0008000000 */
[----:B------:R-:W-:Y:S02]  /*8090*/  @P0 PLOP3.LUT P0, PT, P1, PT, PT, 0x80, 0x8 ;  /* 0x000000000008081c */ /* 0x000fe40000f0f070 */
[----:B------:R-:W-:-:S03]  /*80a0*/  PLOP3.LUT P1, PT, PT, PT, PT, 0x80, 0x8 ;  /* 0x000000000008781c */ /* 0x000fc60003f2f070 */
[----:B------:R4:W-:Y:S08]  /*80b0*/  UTMASTG.4D [UR8], [UR4], desc[URZ] ;  /* 0x0000ff08040073b5 */ /* 0x0009f00008019000 */
[----:B----4-:R-:W-:Y:S05]  /*80c0*/  @P0 BRA.U.ANY `(.L_x_66) ;  /* 0xfffffffd00e40947 */ /* 0x010fea000393ffff */
[----:B------:R4:W-:Y:S06]  /*80d0*/  BAR.ARV R20, 0xa0 ;  /* 0x000280140000751d */ /* 0x0009ec0000002000 */
.L_x_65:
[----:B------:R1:W-:Y:S06]  /*80e0*/  MEMBAR.ALL.CTA ;  /* 0x0000000000007992 */ /* 0x0003ec0000008000 */
[----:B-1----:R-:W1:Y:S02]  /*80f0*/  FENCE.VIEW.ASYNC.S ;  /* 0x00000000000073c6 */ /* 0x002e640000000000 */
[----:B-1----:R1:W-:Y:S01]  /*8100*/  BAR.SYNC.DEFER_BLOCKING R20, 0xa0 ;  /* 0x000280140000751d */ /* 0x0023e20000010000 */
[----:B------:R-:W-:Y:S02]  /*8110*/  ELECT P0, URZ, PT ;  /* 0x0000000000ff782f */ /* 0x000fe40003800000 */
[----:B------:R-:W-:-:S11]  /*8120*/  R2UR UR4, R3 ;  /* 0x00000000030472ca */ /* 0x000fd600000e0000 */
[----:B------:R-:W-:Y:S01]  /*8130*/  @P0 IMAD.MOV.U32 R5, RZ, RZ, 0x1 ;  /* 0x00000001ff050424 */ /* 0x000fe200078e00ff */
[----:B------:R-:W-:-:S03]  /*8140*/  NOP ;  /* 0x0000000000007918 */ /* 0x000fc60000000000 */
[----:B------:R1:W-:Y:S01]  /*8150*/  @P0 SYNCS.ARRIVE.TRANS64.ART0 RZ, [R2+URZ+0xa0], R5 ;  /* 0x0000a00502ff09a7 */ /* 0x0003e200085000ff */
[----:B------:R-:W2:Y:S02]  /*8160*/  SYNCS.PHASECHK.TRANS64.TRYWAIT P0, [R2+URZ+0x98], RZ ;  /* 0x000098ff020075a7 */ /* 0x000ea400080011ff */
[----:B-12---:R-:W-:Y:S05]  /*8170*/  @!P0 BRA `(.L_x_67) ;  /* 0x0000002000748947 */ /* 0x006fea0003800000 */
.L_x_144:
[----:B-----5:R-:W2:Y:S01]  /*8180*/  LDTM.x16 R4, tmem[UR4+0xe0] ;  /* 0x0000e004000479ee */ /* 0x020ea20008240000 */
[----:B------:R-:W2:Y:S01]  /*8190*/  LDCU UR13, c[0x0][0x7d0] ;  /* 0x0000fa00ff0d77ac */ /* 0x000ea20008000800 */
[C---:B------:R-:W-:Y:S01]  /*81a0*/  VIADD R25, R22.reuse, 0xfffe8000 ;  /* 0xfffe800016197836 */ /* 0x040fe20000000000 */
[----:B------:R-:W-:Y:S01]  /*81b0*/  IADD3 R23, PT, PT, R23, R23, RZ ;  /* 0x0000001717177210 */ /* 0x000fe20007ffe0ff */
[----:B------:R-:W-:Y:S01]  /*81c0*/  VIADD R22, R22, 0xfffe8010 ;  /* 0xfffe801016167836 */ /* 0x000fe20000000000 */
[----:B------:R-:W-:Y:S02]  /*81d0*/  NOP ;  /* 0x0000000000007918 */ /* 0x000fe40000000000 */
[----:B------:R-:W-:Y:S02]  /*81e0*/  SHF.R.U32.HI R28, RZ, 0x3, R25 ;  /* 0x00000003ff1c7819 */ /* 0x000fe40000011619 */
[----:B------:R-:W-:Y:S02]  /*81f0*/  SHF.R.U32.HI R27, RZ, 0x3, R22 ;  /* 0x00000003ff1b7819 */ /* 0x000fe40000011616 */
[----:B------:R-:W-:Y:S01]  /*8200*/  LOP3.LUT R28, R25, 0x10, R28, 0x78, !PT ;  /* 0x00000010191c7812 */ /* 0x000fe200078e781c */
[----:B--2---:R-:W-:Y:S01]  /*8210*/  FMUL2 R24, R10.F32x2.HI_LO, UR13.F32 ;  /* 0x0000000d0a187c4a */ /* 0x004fe20009000000 */
[----:B------:R-:W-:-:S03]  /*8220*/  LOP3.LUT R10, R22, 0x10, R27, 0x78, !PT ;  /* 0x00000010160a7812 */ /* 0x000fc600078e781b */
[----:B------:R-:W-:Y:S02]  /*8230*/  IMAD.IADD R22, R28, 0x1, R23 ;  /* 0x000000011c167824 */ /* 0x000fe400078e0217 */
[----:B------:R-:W-:Y:S02]  /*8240*/  FMUL2 R26, R8.F32x2.HI_LO, UR13.F32 ;  /* 0x0000000d081a7c4a */ /* 0x000fe40009000000 */
[----:B------:R-:W-:Y:S01]  /*8250*/  FMUL2 R28, R6.F32x2.HI_LO, UR13.F32 ;  /* 0x0000000d061c7c4a */ /* 0x000fe20009000000 */
[----:B------:R-:W-:Y:S01]  /*8260*/  IADD3 R23, PT, PT, R23, R10, RZ ;  /* 0x0000000a17177210 */ /* 0x000fe20007ffe0ff */
[----:B------:R-:W-:Y:S01]  /*8270*/  FMUL2 R30, R4.F32x2.HI_LO, UR13.F32 ;  /* 0x0000000d041e7c4a */ /* 0x000fe20009000000 */
[----:B------:R-:W-:Y:S01]  /*8280*/  F2FP.BF16.F32.PACK_AB R7, R25, R24 ;  /* 0x000000181907723e */ /* 0x000fe200000010ff */
[----:B------:R-:W-:Y:S01]  /*8290*/  FMUL2 R18, R18.F32x2.HI_LO, UR13.F32 ;  /* 0x0000000d12127c4a */ /* 0x000fe20009000000 */
[----:B------:R-:W-:Y:S01]  /*82a0*/  F2FP.BF16.F32.PACK_AB R6, R27, R26 ;  /* 0x0000001a1b06723e */ /* 0x000fe200000010ff */
[----:B------:R-:W-:Y:S01]  /*82b0*/  FMUL2 R16, R16.F32x2.HI_LO, UR13.F32 ;  /* 0x0000000d10107c4a */ /* 0x000fe20009000000 */
[----:B------:R-:W-:Y:S01]  /*82c0*/  F2FP.BF16.F32.PACK_AB R5, R29, R28 ;  /* 0x0000001c1d05723e */ /* 0x000fe200000010ff */
[----:B------:R-:W-:Y:S01]  /*82d0*/  FMUL2 R14, R14.F32x2.HI_LO, UR13.F32 ;  /* 0x0000000d0e0e7c4a */ /* 0x000fe20009000000 */
[----:B------:R-:W-:Y:S01]  /*82e0*/  F2FP.BF16.F32.PACK_AB R4, R31, R30 ;  /* 0x0000001e1f04723e */ /* 0x000fe200000010ff */
[----:B------:R-:W-:Y:S01]  /*82f0*/  FMUL2 R12, R12.F32x2.HI_LO, UR13.F32 ;  /* 0x0000000d0c0c7c4a */ /* 0x000fe20009000000 */
[----:B------:R-:W-:-:S02]  /*8300*/  F2FP.BF16.F32.PACK_AB R11, R19, R18 ;  /* 0x00000012130b723e */ /* 0x000fc400000010ff */
[----:B------:R-:W-:Y:S01]  /*8310*/  F2FP.BF16.F32.PACK_AB R10, R17, R16 ;  /* 0x00000010110a723e */ /* 0x000fe200000010ff */
[----:B------:R2:W-:Y:S01]  /*8320*/  STS.128 [R22], R4 ;  /* 0x0000000416007388 */ /* 0x0005e20000000c00 */
[----:B------:R-:W-:Y:S02]  /*8330*/  F2FP.BF16.F32.PACK_AB R9, R15, R14 ;  /* 0x0000000e0f09723e */ /* 0x000fe400000010ff */
[----:B------:R-:W-:-:S05]  /*8340*/  F2FP.BF16.F32.PACK_AB R8, R13, R12 ;  /* 0x0000000c0d08723e */ /* 0x000fca00000010ff */
[----:B------:R2:W-:Y:S01]  /*8350*/  STS.128 [R23], R8 ;  /* 0x0000000817007388 */ /* 0x0005e20000000c00 */
[----:B------:R5:W-:Y:S06]  /*8360*/  MEMBAR.ALL.CTA ;  /* 0x0000000000007992 */ /* 0x000bec0000008000 */
[----:B-----5:R-:W5:Y:S02]  /*8370*/  FENCE.VIEW.ASYNC.S ;  /* 0x00000000000073c6 */ /* 0x020f640000000000 */
[----:B-----5:R2:W-:Y:S06]  /*8380*/  BAR.SYNC.DEFER_BLOCKING R20, 0x80 ;  /* 0x000200140000751d */ /* 0x0205ec0000010000 */
[----:B------:R-:W-:Y:S05]  /*8390*/  BRA.U UP1, `(.L_x_68) ;  /* 0x00000001013c7547 */ /* 0x000fea000b800000 */
[----:B------:R-:W5:Y:S01]  /*83a0*/  LDCU.64 UR4, c[0x0][0x348] ;  /* 0x00006900ff0477ac */ /* 0x000f620008000a00 */
[----:B------:R-:W-:Y:S02]  /*83b0*/  PLOP3.LUT P0, PT, PT, PT, PT, 0x80, 0x8 ;  /* 0x000000000008781c */ /* 0x000fe40003f0f070 */
[----:B--2---:R-:W-:Y:S01]  /*83c0*/  IADD3 R4, PT, PT, R21, -0x18000, RZ ;  /* 0xfffe800015047810 */ /* 0x004fe20007ffe0ff */
[----:B-----5:R-:W-:-:S04]  /*83d0*/  UIADD3 UR4, UP0, UPT, UR4, 0x3c0, URZ ;  /* 0x000003c004047890 */ /* 0x020fc8000ff1e0ff */
[----:B------:R-:W-:-:S12]  /*83e0*/  UIADD3.X UR5, UPT, UPT, URZ, UR5, URZ, UP0, !UPT ;  /* 0x00000005ff057290 */ /* 0x000fd800087fe4ff */
.L_x_69:
        /* <DEDUP_REMOVED lines=10> */
.L_x_68:
[----:B------:R1:W-:Y:S06]  /*8490*/  MEMBAR.ALL.CTA ;  /* 0x0000000000007992 */ /* 0x0003ec0000008000 */
[----:B-1----:R-:W1:Y:S01]  /*84a0*/  FENCE.VIEW.ASYNC.S ;  /* 0x00000000000073c6 */ /* 0x002e620000000000 */
[----:B------:R-:W-:Y:S01]  /*84b0*/  R2UR UR4, R3 ;  /* 0x00000000030472ca */ /* 0x000fe200000e0000 */
[----:B-1----:R1:W-:-:S12]  /*84c0*/  BAR.SYNC.DEFER_BLOCKING R20, 0xa0 ;  /* 0x000280140000751d */ /* 0x0023d80000010000 */
[----:B--2---:R-:W2:Y:S01]  /*84d0*/  LDTM.x16 R4, tmem[UR4+0xf0] ;  /* 0x0000f004000479ee */ /* 0x004ea20008240000 */
[----:B------:R-:W-:Y:S01]  /*84e0*/  NOP ;  /* 0x0000000000007918 */ /* 0x000fe20000000000 */
[----:B--2---:R-:W-:Y:S02]  /*84f0*/  FMUL2 R24, R10.F32x2.HI_LO, UR13.F32 ;  /* 0x0000000d0a187c4a */ /* 0x004fe40009000000 */
[----:B------:R-:W-:Y:S02]  /*8500*/  FMUL2 R26, R8.F32x2.HI_LO, UR13.F32 ;  /* 0x0000000d081a7c4a */ /* 0x000fe40009000000 */
        /* <DEDUP_REMOVED lines=12> */
[----:B------:R1:W-:Y:S01]  /*85d0*/  STS.128 [R22], R4 ;  /* 0x0000000416007388 */ /* 0x0003e20000000c00 */
[----:B------:R-:W-:-:S02]  /*85e0*/  F2FP.BF16.F32.PACK_AB R9, R15, R14 ;  /* 0x0000000e0f09723e */ /* 0x000fc400000010ff */
[----:B------:R-:W-:-:S05]  /*85f0*/  F2FP.BF16.F32.PACK_AB R8, R13, R12 ;  /* 0x0000000c0d08723e */ /* 0x000fca00000010ff */
[----:B------:R1:W-:Y:S01]  /*8600*/  STS.128 [R23], R8 ;  /* 0x0000000817007388 */ /* 0x0003e20000000c00 */
[----:B------:R2:W-:Y:S06]  /*8610*/  MEMBAR.ALL.CTA ;  /* 0x0000000000007992 */ /* 0x0005ec0000008000 */
[----:B--2---:R-:W2:Y:S02]  /*8620*/  FENCE.VIEW.ASYNC.S ;  /* 0x00000000000073c6 */ /* 0x004ea40000000000 */
[----:B--2---:R1:W-:Y:S06]  /*8630*/  BAR.SYNC.DEFER_BLOCKING R20, 0x80 ;  /* 0x000200140000751d */ /* 0x0043ec0000010000 */
[----:B------:R-:W-:Y:S05]  /*8640*/  BRA.U UP1, `(.L_x_70) ;  /* 0x0000000101407547 */ /* 0x000fea000b800000 */
[----:B------:R-:W2:Y:S01]  /*8650*/  LDCU.64 UR4, c[0x0][0x348] ;  /* 0x00006900ff0477ac */ /* 0x000ea20008000a00 */
[----:B------:R-:W-:Y:S02]  /*8660*/  PLOP3.LUT P0, PT, PT, PT, PT, 0x80, 0x8 ;  /* 0x000000000008781c */ /* 0x000fe40003f0f070 */
[----:B-1----:R-:W-:Y:S01]  /*8670*/  IADD3 R4, PT, PT, R21, -0x18000, RZ ;  /* 0xfffe800015047810 */ /* 0x002fe20007ffe0ff */
[----:B------:R-:W-:Y:S02]  /*8680*/  UIADD3 UR6, UPT, UPT, UR7, 0x10, URZ ;  /* 0x0000001007067890 */ /* 0x000fe4000fffe0ff */
[----:B--2---:R-:W-:-:S04]  /*8690*/  UIADD3 UR4, UP0, UPT, UR4, 0x3c0, URZ ;  /* 0x000003c004047890 */ /* 0x004fc8000ff1e0ff */
[----:B------:R-:W-:-:S12]  /*86a0*/  UIADD3.X UR5, UPT, UPT, URZ, UR5, URZ, UP0, !UPT ;  /* 0x00000005ff057290 */ /* 0x000fd800087fe4ff */
.L_x_71:
[----:B------:R-:W-:Y:S02]  /*86b0*/  PLOP3.LUT P1, PT, P1, P0, PT, 0xf2, 0x2f ;  /* 0x00000000002f781c */ /* 0x000fe40000f21e72 */
[----:B------:R-:W-:Y:S01]  /*86c0*/  @P0 R2UR P1, UR8, R4 ;  /* 0x00000000040802ca */ /* 0x000fe20000020000 */
[----:B------:R-:W-:-:S07]  /*86d0*/  UMOV UR9, UR6 ;  /* 0x0000000600097c82 */ /* 0x000fce0008000000 */
[----:B------:R-:W-:Y:S02]  /*86e0*/  @P0 PLOP3.LUT P0, PT, P1, PT, PT, 0x80, 0x8 ;  /* 0x000000000008081c */ /* 0x000fe40000f0f070 */
[----:B------:R-:W-:-:S03]  /*86f0*/  PLOP3.LUT P1, PT, PT, PT, PT, 0x80, 0x8 ;  /* 0x000000000008781c */ /* 0x000fc60003f2f070 */
[----:B------:R1:W-:Y:S08]  /*8700*/  UTMASTG.4D [UR8], [UR4], desc[URZ] ;  /* 0x0000ff08040073b5 */ /* 0x0003f00008019000 */
[----:B-1----:R-:W-:Y:S05]  /*8710*/  @P0 BRA.U.ANY `(.L_x_71) ;  /* 0xfffffffd00e40947 */ /* 0x002fea000393ffff */
[----:B------:R0:W-:Y:S01]  /*8720*/  UTMACMDFLUSH ;  /* 0x00000000000079b7 */ /* 0x0001e20000000000 */
[----:B------:R-:W-:-:S04]  /*8730*/  DEPBAR.LE SB0, 0x0 ;  /* 0x000080000000791a */ /* 0x000fc80000000000 */
[----:B------:R2:W-:Y:S06]  /*8740*/  BAR.ARV R20, 0xa0 ;  /* 0x000280140000751d */ /* 0x0005ec0000002000 */
.L_x_70:
[----:B------:R1:W-:Y:S06]  /*8750*/  MEMBAR.ALL.CTA ;  /* 0x0000000000007992 */ /* 0x0003ec0000008000 */
[----:B-1----:R-:W1:Y:S01]  /*8760*/  FENCE.VIEW.ASYNC.S ;  /* 0x00000000000073c6 */ /* 0x002e620000000000 */
[----:B------:R-:W-:Y:S01]  /*8770*/  R2UR UR4, R3 ;  /* 0x00000000030472ca */ /* 0x000fe200000e0000 */
[----:B-1----:R1:W-:-:S12]  /*8780*/  BAR.SYNC.DEFER_BLOCKING R20, 0xa0 ;  /* 0x000280140000751d */ /* 0x0023d80000010000 */
[----:B------:R-:W2:Y:S01]  /*8790*/  LDTM.x16 R4, tmem[UR4+0x100] ;  /* 0x00010004000479ee */ /* 0x000ea20008240000 */
        /* <DEDUP_REMOVED lines=25> */
[----:B------:R-:W-:Y:S01]  /*8930*/  IADD3 R21, PT, PT, R21, -0x18000, RZ ;  /* 0xfffe800015157810 */ /* 0x000fe20007ffe0ff */
[----:B------:R-:W-:Y:S02]  /*8940*/  UIADD3 UR6, UPT, UPT, UR7, 0x20, URZ ;  /* 0x0000002007067890 */ /* 0x000fe4000fffe0ff */
[----:B--2---:R-:W-:-:S04]  /*8950*/  UIADD3 UR4, UP0, UPT, UR4, 0x3c0, URZ ;  /* 0x000003c004047890 */ /* 0x004fc8000ff1e0ff */
[----:B------:R-:W-:-:S12]  /*8960*/  UIADD3.X UR5, UPT, UPT, URZ, UR5, URZ, UP0, !UPT ;  /* 0x00000005ff057290 */ /* 0x000fd800087fe4ff */
.L_x_73:
[----:B------:R-:W-:Y:S02]  /*8970*/  PLOP3.LUT P1, PT, P1, P0, PT, 0xf2, 0x2f ;  /* 0x00000000002f781c */ /* 0x000fe40000f21e72 */
[----:B------:R-:W-:Y:S01]  /*8980*/  @P0 R2UR P1, UR8, R21 ;  /* 0x00000000150802ca */ /* 0x000fe20000020000 */
[----:B------:R-:W-:-:S07]  /*8990*/  UMOV UR9, UR6 ;  /* 0x0000000600097c82 */ /* 0x000fce0008000000 */
[----:B------:R-:W-:Y:S02]  /*89a0*/  @P0 PLOP3.LUT P0, PT, P1, PT, PT, 0x80, 0x8 ;  /* 0x000000000008081c */ /* 0x000fe40000f0f070 */
[----:B------:R-:W-:-:S03]  /*89b0*/  PLOP3.LUT P1, PT, PT, PT, PT, 0x80, 0x8 ;  /* 0x000000000008781c */ /* 0x000fc60003f2f070 */
[----:B------:R2:W-:Y:S08]  /*89c0*/  UTMASTG.4D [UR8], [UR4], desc[URZ] ;  /* 0x0000ff08040073b5 */ /* 0x0005f00008019000 */
[----:B--2---:R-:W-:Y:S05]  /*89d0*/  @P0 BRA.U.ANY `(.L_x_73) ;  /* 0xfffffffd00e40947 */ /* 0x004fea000393ffff */
[----:B------:R2:W-:Y:S06]  /*89e0*/  BAR.ARV R20, 0xa0 ;  /* 0x000280140000751d */ /* 0x0005ec0000002000 */
.L_x_72:
[----:B------:R1:W-:Y:S06]  /*89f0*/  MEMBAR.ALL.CTA ;  /* 0x0000000000007992 */ /* 0x0003ec0000008000 */
[----:B-1----:R-:W1:Y:S02]  /*8a00*/  FENCE.VIEW.ASYNC.S ;  /* 0x00000000000073c6 */ /* 0x002e640000000000 */
[----:B-1----:R1:W-:Y:S01]  /*8a10*/  BAR.SYNC.DEFER_BLOCKING R20, 0xa0 ;  /* 0x000280140000751d */ /* 0x0023e20000010000 */
[----:B------:R-:W-:-:S13]  /*8a20*/  ELECT P0, URZ, PT ;  /* 0x0000000000ff782f */ /* 0x000fda0003800000 */
[----:B------:R-:W-:Y:S01]  /*8a30*/  @P0 MOV R3, 0x1 ;  /* 0x0000000100030802 */ /* 0x000fe20000000f00 */
[----:B------:R-:W-:-:S03]  /*8a40*/  NOP ;  /* 0x0000000000007918 */ /* 0x000fc60000000000 */
[----:B------:R1:W-:Y:S01]  /*8a50*/  @P0 SYNCS.ARRIVE.TRANS64.ART0 RZ, [R2+URZ+0xa8], R3 ;  /* 0x0000a80302ff09a7 */ /* 0x0003e200085000ff */
[----:B------:R-:W-:Y:S06]  /*8a60*/  BAR.ARV 0x5, 0x1a0 ;  /* 0x0146800000007b1d */ /* 0x000fec0000002000 */
.L_x_51:
[----:B------:R-:W-:-:S13]  /*8a70*/  R2UR UR4, R0 ;  /* 0x00000000000472ca */ /* 0x000fda00000e0000 */
[----:B------:R-:W-:-:S06]  /*8a80*/  UISETP.GT.U32.AND UP0, UPT, UR4, 0x3, UPT ;  /* 0x000000030400788c */ /* 0x000fcc000bf04070 */
[----:B------:R-:W-:-:S13]  /*8a90*/  PLOP3.LUT P0, PT, PT, PT, UP0, 0x80, 0x8 ;  /* 0x000000000008781c */ /* 0x000fda0003f0f008 */
[----:B---3--:R-:W-:Y:S05]  /*8aa0*/  @P0 EXIT ;  /* 0x000000000000094d */ /* 0x008fea0003800000 */
.L_x_74:
[----:B------:R-:W-:-:S08]  /*8ab0*/  NOP ;  /* 0x0000000000007918 */ /* 0x000fd00000000000 */
[----:B------:R-:W3:Y:S02]  /*8ac0*/  USETMAXREG.TRY_ALLOC.CTAPOOL UP0, 0x98 ;  /* 0x00000098000079c8 */ /* 0x000ee40008000600 */
[----:B---3--:R-:W-:Y:S05]  /*8ad0*/  BRA.U !UP0, `(.L_x_74) ;  /* 0xfffffffd08f47547 */ /* 0x008fea000b83ffff */
[----:B------:R-:W3:Y:S01]  /*8ae0*/  S2UR UR7, SR_CTAID.Z ;  /* 0x00000000000779c3 */ /* 0x000ee20000002700 */
[----:B------:R-:W1:Y:S01]  /*8af0*/  LDCU UR9, c[0x0][0x380] ;  /* 0x00007000ff0977ac */ /* 0x000e620008000800 */
[----:B------:R-:W2:Y:S01]  /*8b00*/  S2R R103, SR_TID.X ;  /* 0x0000000000677919 */ /* 0x000ea20000002100 */
[----:B------:R-:W3:Y:S05]  /*8b10*/  LDCU.128 UR12, c[0x0][0x480] ;  /* 0x00009000ff0c77ac */ /* 0x000eea0008000c00 */
[----:B------:R-:W4:Y:S01]  /*8b20*/  S2UR UR10, SR_CTAID.Y ;  /* 0x00000000000a79c3 */ /* 0x000f220000002600 */
[----:B-1----:R-:W-:Y:S02]  /*8b30*/  UIADD3 UR6, UPT, UPT, -UR9, URZ, URZ ;  /* 0x000000ff09067290 */ /* 0x002fe4000fffe1ff */
[----:B------:R-:W-:-:S02]  /*8b40*/  UIADD3 UR8, UPT, UPT, UR9, -0x1, URZ ;  /* 0xffffffff09087890 */ /* 0x000fc4000fffe0ff */
[----:B------:R-:W-:Y:S02]  /*8b50*/  USHF.R.S32.HI UR6, URZ, 0x1f, UR6 ;  /* 0x0000001fff067899 */ /* 0x000fe40008011406 */
[----:B---3--:R-:W-:Y:S02]  /*8b60*/  UIMAD.WIDE.U32 UR4, UR7, UR14, URZ ;  /* 0x0000000e070472a5 */ /* 0x008fe4000f8e00ff */
[----:B------:R-:W-:Y:S02]  /*8b70*/  ULEA.HI UR6, UR6, -UR9, URZ, 0x7 ;  /* 0x8000000906067291 */ /* 0x000fe4000f8f38ff */
[----:B------:R-:W-:Y:S02]  /*8b80*/  UIMAD UR5, UR7, UR15, UR5 ;  /* 0x0000000f070572a4 */ /* 0x000fe4000f8e0205 */
[----:B------:R-:W-:Y:S02]  /*8b90*/  USHF.R.S32.HI UR7, URZ, 0x1f, UR8 ;  /* 0x0000001fff077899 */ /* 0x000fe40008011408 */
[----:B------:R-:W-:Y:S01]  /*8ba0*/  UISETP.GT.AND UP0, UPT, UR9, URZ, UPT ;  /* 0x000000ff0900728c */ /* 0x000fe2000bf04270 */
[----:B--2---:R-:W-:Y:S01]  /*8bb0*/  SHF.R.U32.HI R104, RZ, 0x5, R103 ;  /* 0x00000005ff687819 */ /* 0x004fe20000011667 */
[----:B------:R-:W-:-:S02]  /*8bc0*/  ULEA.HI UR8, UR7, UR8, URZ, 0x7 ;  /* 0x0000000807087291 */ /* 0x000fc4000f8f38ff */
[----:B------:R-:W-:Y:S01]  /*8bd0*/  USHF.R.S32.HI UR7, URZ, 0x7, UR6 ;  /* 0x00000007ff077899 */ /* 0x000fe20008011406 */
[----:B------:R-:W-:Y:S01]  /*8be0*/  LOP3.LUT R104, R104, 0x3, RZ, 0xc0, !PT ;  /* 0x0000000368687812 */ /* 0x000fe200078ec0ff */
[----:B------:R-:W-:Y:S02]  /*8bf0*/  ULEA.HI.SX32 UR6, UR8, 0x1, 0x19 ;  /* 0x0000000108067891 */ /* 0x000fe4000f8fcaff */
[----:B------:R-:W-:Y:S02]  /*8c00*/  UIADD3 UR7, UPT, UPT, -UR7, URZ, URZ ;  /* 0x000000ff07077290 */ /* 0x000fe4000fffe1ff */
[----:B----4-:R-:W-:-:S04]  /*8c10*/  UIMAD.WIDE.U32 UR16, UR10, UR12, UR4 ;  /* 0x0000000c0a1072a5 */ /* 0x010fc8000f8e0004 */
[----:B------:R-:W-:Y:S01]  /*8c20*/  UIMAD UR15, UR10, UR13, UR17 ;  /* 0x0000000d0a0f72a4 */ /* 0x000fe2000f8e0211 */
[----:B------:R-:W-:Y:S02]  /*8c30*/  @!UP0 UMOV UR6, UR7 ;  /* 0x0000000700068c82 */ /* 0x000fe40008000000 */
[----:B------:R-:W-:Y:S01]  /*8c40*/  UISETP.GE.AND UP0, UPT, UR6, 0x1, UPT ;  /* 0x000000010600788c */ /* 0x000fe2000bf06270 */
[----:B------:R-:W-:Y:S08]  /*8c50*/  BAR.SYNC.DEFER_BLOCKING 0x5, 0x1a0 ;  /* 0x0146800000007b1d */ /* 0x000ff00000010000 */
[----:B------:R-:W-:Y:S05]  /*8c60*/  BRA.U !UP0, `(.L_x_75) ;  /* 0x0000000508e87547 */ /* 0x000fea000b800000 */
[----:B------:R-:W1:Y:S01]  /*8c70*/  S2UR UR4, SR_CgaCtaId ;  /* 0x00000000000479c3 */ /* 0x000e620000008800 */
[C---:B------:R-:W-:Y:S01]  /*8c80*/  IMAD.U32 R100, R103.reuse, 0x10000, RZ ;  /* 0x0001000067647824 */ /* 0x040fe200078e00ff */
[----:B------:R-:W-:Y:S01]  /*8c90*/  UMOV UR8, 0x400 ;  /* 0x0000040000087882 */ /* 0x000fe20000000000 */
[----:B------:R-:W-:Y:S01]  /*8ca0*/  IMAD.SHL.U32 R103, R103, 0x4, RZ ;  /* 0x0000000467677824 */ /* 0x000fe200078e00ff */
[----:B------:R-:W2:Y:S01]  /*8cb0*/  LDCU.64 UR18, c[0x0][0x468] ;  /* 0x00008d00ff1277ac */ /* 0x000ea20008000a00 */
[----:B------:R-:W-:Y:S01]  /*8cc0*/  IMAD.MOV.U32 R3, RZ, RZ, RZ ;  /* 0x000000ffff037224 */ /* 0x000fe200078e00ff */
[----:B------:R-:W-:Y:S02]  /*8cd0*/  LOP3.LUT R100, R100, 0x600000, RZ, 0xc0, !PT ;  /* 0x0060000064647812 */ /* 0x000fe400078ec0ff */
[----:B------:R-:W-:Y:S01]  /*8ce0*/  LOP3.LUT R103, R103, 0x1fc, RZ, 0xc0, !PT ;  /* 0x000001fc67677812 */ /* 0x000fe200078ec0ff */
[----:B------:R-:W-:Y:S01]  /*8cf0*/  UIADD3 UR14, UPT, UPT, -UR6, URZ, URZ ;  /* 0x000000ff060e7290 */ /* 0x000fe2000fffe1ff */
[C---:B------:R-:W-:Y:S01]  /*8d00*/  LOP3.LUT R102, R100.reuse, 0xe0, RZ, 0xfc, !PT ;  /* 0x000000e064667812 */ /* 0x040fe200078efcff */
[----:B------:R-:W-:Y:S01]  /*8d10*/  UMOV UR13, URZ ;  /* 0x000000ff000d7c82 */ /* 0x000fe20008000000 */
[----:B------:R-:W-:-:S02]  /*8d20*/  LOP3.LUT R101, R100, 0x100, RZ, 0xfc, !PT ;  /* 0x0000010064657812 */ /* 0x000fc400078efcff */
[----:B------:R-:W-:Y:S01]  /*8d30*/  LOP3.LUT R100, R100, 0x120, RZ, 0xfc, !PT ;  /* 0x0000012064647812 */ /* 0x000fe200078efcff */
[----:B-1----:R-:W-:-:S03]  /*8d40*/  ULEA UR8, UR4, UR8, 0x18 ;  /* 0x0000000804087291 */ /* 0x002fc6000f8ec0ff */
[----:B--2---:R-:W-:-:S09]  /*8d50*/  UMOV UR4, URZ ;  /* 0x000000ff00047c82 */ /* 0x004fd20008000000 */
.L_x_80:
[----:B--2---:R-:W-:Y:S01]  /*8d60*/  SHF.L.U32 R4, R3, 0x1f, RZ ;  /* 0x0000001f03047819 */ /* 0x004fe200000006ff */
[----:B------:R-:W-:Y:S01]  /*8d70*/  UIADD3 UR6, UPT, UPT, UR4, 0x2, URZ ;  /* 0x0000000204067890 */ /* 0x000fe2000fffe0ff */
[----:B------:R-:W-:Y:S02]  /*8d80*/  R2UR UR7, R102 ;  /* 0x00000000660772ca */ /* 0x000fe400000e0000 */
[----:B-1----:R-:W1:Y:S01]  /*8d90*/  SYNCS.PHASECHK.TRANS64.TRYWAIT P0, [UR8+0xb0], R4 ;  /* 0x0000b004ff0075a7 */ /* 0x002e620008001108 */
[----:B------:R-:W-:-:S04]  /*8da0*/  ULEA.HI UR5, UR6, UR6, URZ, 0x1 ;  /* 0x0000000606057291 */ /* 0x000fc8000f8f08ff */
[----:B------:R-:W-:-:S04]  /*8db0*/  ULOP3.LUT UR5, UR5, 0xffffe, URZ, 0xc0, !UPT ;  /* 0x000ffffe05057892 */ /* 0x000fc8000f8ec0ff */
[----:B------:R-:W-:Y:S01]  /*8dc0*/  UIADD3 UR10, UPT, UPT, UR6, -UR5, URZ ;  /* 0x80000005060a7290 */ /* 0x000fe2000fffe0ff */
[----:B-1-3--:R-:W-:Y:S11]  /*8dd0*/  @!P0 BRA `(.L_x_76) ;  /* 0x0000001400708947 */ /* 0x00aff60003800000 */
.L_x_146:
[----:B------:R-:W-:Y:S01]  /*8de0*/  LDTM.x32 R68, tmem[UR7] ;  /* 0x00000007004479ee */ /* 0x000fe200082c0000 */
[----:B------:R-:W-:Y:S02]  /*8df0*/  R2UR UR6, R101 ;  /* 0x00000000650672ca */ /* 0x000fe400000e0000 */
[----:B------:R-:W-:Y:S02]  /*8e00*/  ELECT P0, URZ, PT ;  /* 0x0000000000ff782f */ /* 0x000fe40003800000 */
[----:B------:R-:W-:Y:S01]  /*8e10*/  R2UR UR5, R100 ;  /* 0x00000000640572ca */ /* 0x000fe200000e0000 */
[----:B-1----:R-:W-:Y:S01]  /*8e20*/  IMAD.U32 R0, RZ, RZ, UR10 ;  /* 0x0000000aff007e24 */ /* 0x002fe2000f8e00ff */
[----:B------:R-:W-:Y:S02]  /*8e30*/  UIADD3 UR11, UPT, UPT, UR4, 0x3, URZ ;  /* 0x00000003040b7890 */ /* 0x000fe4000fffe0ff */
[----:B------:R-:W-:Y:S01]  /*8e40*/  UIADD3 UR12, UPT, UPT, UR4, 0x4, URZ ;  /* 0x00000004040c7890 */ /* 0x000fe2000fffe0ff */
[----:B------:R-:W-:Y:S01]  /*8e50*/  IMAD R0, R0, 0x1000, R103 ;  /* 0x0000100000007824 */ /* 0x000fe200078e0267 */
[----:B------:R-:W-:-:S02]  /*8e60*/  ULEA.HI UR4, UR11, UR11, URZ, 0x1 ;  /* 0x0000000b0b047291 */ /* 0x000fc4000f8f08ff */
[----:B------:R-:W-:Y:S02]  /*8e70*/  ULEA.HI UR9, UR12, UR12, URZ, 0x1 ;  /* 0x0000000c0c097291 */ /* 0x000fe4000f8f08ff */
[----:B------:R-:W-:Y:S01]  /*8e80*/  LEA R2, R0, UR8, 0x2 ;  /* 0x0000000800027c11 */ /* 0x000fe2000f8e10ff */
[----:B------:R-:W-:Y:S01]  /*8e90*/  LDTM.x32 R36, tmem[UR6] ;  /* 0x00000006002479ee */ /* 0x000fe200082c0000 */
[----:B------:R-:W-:Y:S01]  /*8ea0*/  @P0 IMAD.MOV.U32 R0, RZ, RZ, 0x1 ;  /* 0x00000001ff000424 */ /* 0x000fe200078e00ff */
[----:B-----5:R-:W1:Y:S01]  /*8eb0*/  LDTM.x32 R4, tmem[UR5] ;  /* 0x00000005000479ee */ /* 0x020e6200082c0000 */
[----:B------:R-:W-:Y:S01]  /*8ec0*/  NOP ;  /* 0x0000000000007918 */ /* 0x000fe20000000000 */
[----:B-1----:R-:W-:Y:S01]  /*8ed0*/  NOP ;  /* 0x0000000000007918 */ /* 0x002fe20000000000 */
[----:B------:R1:W-:Y:S01]  /*8ee0*/  @P0 SYNCS.ARRIVE.TRANS64.ART0 RZ, [UR8+0xb8], R0 ;  /* 0x0000b800ffff09a7 */ /* 0x0003e20008500008 */
[----:B------:R2:W-:Y:S01]  /*8ef0*/  STS.128 [R2+0x26c00], R68 ;  /* 0x026c004402007388 */ /* 0x0005e20000000c00 */
[----:B------:R-:W-:Y:S01]  /*8f00*/  ULOP3.LUT UR4, UR4, 0xffffe, URZ, 0xc0, !UPT ;  /* 0x000ffffe04047892 */ /* 0x000fe2000f8ec0ff */
[----:B------:R-:W-:Y:S01]  /*8f10*/  ISETP.NE.AND P0, PT, R104, RZ, PT ;  /* 0x000000ff6800720c */ /* 0x000fe20003f05270 */
[----:B------:R-:W-:Y:S01]  /*8f20*/  ULOP3.LUT UR9, UR9, 0xffffe, URZ, 0xc0, !UPT ;  /* 0x000ffffe09097892 */ /* 0x000fe2000f8ec0ff */
[----:B------:R3:W-:Y:S01]  /*8f30*/  STS.128 [R2+0x27400], R72 ;  /* 0x0274004802007388 */ /* 0x0007e20000000c00 */
[----:B------:R-:W-:-:S02]  /*8f40*/  UIADD3 UR6, UPT, UPT, UR11, -UR4, URZ ;  /* 0x800000040b067290 */ /* 0x000fc4000fffe0ff */
[----:B------:R-:W-:Y:S01]  /*8f50*/  UIADD3 UR7, UP0, UPT, UR13, UR16, URZ ;  /* 0x000000100d077290 */ /* 0x000fe2000ff1e0ff */
[----:B------:R3:W-:Y:S01]  /*8f60*/  STS.128 [R2+0x27c00], R76 ;  /* 0x027c004c02007388 */ /* 0x0007e20000000c00 */
[----:B------:R-:W-:Y:S02]  /*8f70*/  UIADD3 UR9, UPT, UPT, UR12, -UR9, URZ ;  /* 0x800000090c097290 */ /* 0x000fe4000fffe0ff */
[----:B------:R-:W-:Y:S01]  /*8f80*/  ULEA.HI.X.SX32 UR5, UR13, UR15, 0x1, UP0 ;  /* 0x0000000f0d057291 */ /* 0x000fe200080f0eff */
[----:B------:R3:W-:Y:S01]  /*8f90*/  STS.128 [R2+0x28400], R80 ;  /* 0x0284005002007388 */ /* 0x0007e20000000c00 */
[----:B------:R-:W-:-:S03]  /*8fa0*/  ULEA UR4, UP0, UR7, UR18, 0x2 ;  /* 0x0000001207047291 */ /* 0x000fc6000f8010ff */
[----:B------:R3:W-:Y:S01]  /*8fb0*/  STS.128 [R2+0x28c00], R84 ;  /* 0x028c005402007388 */ /* 0x0007e20000000c00 */
[----:B------:R-:W-:-:S03]  /*8fc0*/  ULEA.HI.X UR5, UR7, UR19, UR5, 0x2, UP0 ;  /* 0x0000001307057291 */ /* 0x000fc600080f1405 */
[----:B------:R3:W-:Y:S01]  /*8fd0*/  STS.128 [R2+0x29400], R88 ;  /* 0x0294005802007388 */ /* 0x0007e20000000c00 */
[----:B-1----:R-:W-:-:S03]  /*8fe0*/  IMAD.U32 R0, RZ, RZ, UR6 ;  /* 0x00000006ff007e24 */ /* 0x002fc6000f8e00ff */
[----:B------:R3:W-:Y:S01]  /*8ff0*/  STS.128 [R2+0x29c00], R92 ;  /* 0x029c005c02007388 */ /* 0x0007e20000000c00 */
[----:B------:R-:W-:-:S03]  /*9000*/  IMAD R0, R0, 0x1000, R103 ;  /* 0x0000100000007824 */ /* 0x000fc600078e0267 */
[----:B------:R3:W-:Y:S01]  /*9010*/  STS.128 [R2+0x2a400], R96 ;  /* 0x02a4006002007388 */ /* 0x0007e20000000c00 */
[----:B--2---:R-:W-:Y:S01]  /*9020*/  IMAD.U32 R68, RZ, RZ, UR9 ;  /* 0x00000009ff447e24 */ /* 0x004fe2000f8e00ff */
[----:B------:R1:W-:Y:S06]  /*9030*/  MEMBAR.ALL.CTA ;  /* 0x0000000000007992 */ /* 0x0003ec0000008000 */
[----:B-1----:R-:W1:Y:S01]  /*9040*/  FENCE.VIEW.ASYNC.S ;  /* 0x00000000000073c6 */ /* 0x002e620000000000 */
[----:B------:R-:W-:Y:S01]  /*9050*/  LEA R0, R0, UR8, 0x2 ;  /* 0x0000000800007c11 */ /* 0x000fe2000f8e10ff */
[----:B-1----:R-:W-:Y:S06]  /*9060*/  BAR.SYNC.DEFER_BLOCKING 0x4, 0x80 ;  /* 0x0102000000007b1d */ /* 0x002fec0000010000 */
[----:B------:R-:W-:Y:S05]  /*9070*/  @P0 BRA `(.L_x_77) ;  /* 0x0000000000180947 */ /* 0x000fea0003800000 */
[----:B------:R-:W-:-:S03]  /*9080*/  ULEA UR7, UR10, UR8, 0xe ;  /* 0x000000080a077291 */ /* 0x000fc6000f8e70ff */
[----:B------:R-:W-:Y:S01]  /*9090*/  UMOV UR10, 0x400 ;  /* 0x00000400000a7882 */ /* 0x000fe20000000000 */
[----:B------:R-:W-:-:S09]  /*90a0*/  UIADD3 UR7, UPT, UPT, UR7, 0x26c00, URZ ;  /* 0x00026c0007077890 */ /* 0x000fd2000fffe0ff */
[----:B------:R1:W-:Y:S01]  /*90b0*/  UBLKRED.G.S.ADD.F32.RN [UR4], [UR7], UR10 ;  /* 0x00000004070073bb */ /* 0x0003e200080a040a */
[----:B------:R0:W-:Y:S01]  /*90c0*/  UTMACMDFLUSH ;  /* 0x00000000000079b7 */ /* 0x0001e20000000000 */
[----:B-1----:R-:W-:-:S04]  /*90d0*/  DEPBAR.LE SB0, 0x1 ;  /* 0x000080400000791a */ /* 0x002fc80000000000 */
.L_x_77:
[----:B------:R-:W-:Y:S01]  /*90e0*/  BAR.SYNC.DEFER_BLOCKING 0x4, 0x80 ;  /* 0x0102000000007b1d */ /* 0x000fe20000010000 */
[----:B------:R-:W-:-:S04]  /*90f0*/  LEA R68, R68, R103, 0xc ;  /* 0x0000006744447211 */ /* 0x000fc800078e60ff */
[----:B------:R-:W-:Y:S01]  /*9100*/  LEA R68, R68, UR8, 0x2 ;  /* 0x0000000844447c11 */ /* 0x000fe2000f8e10ff */
[----:B------:R1:W-:Y:S04]  /*9110*/  STS.128 [R0+0x26c00], R36 ;  /* 0x026c002400007388 */ /* 0x0003e80000000c00 */
[----:B------:R1:W-:Y:S04]  /*9120*/  STS.128 [R0+0x27400], R40 ;  /* 0x0274002800007388 */ /* 0x0003e80000000c00 */
[----:B------:R1:W-:Y:S04]  /*9130*/  STS.128 [R0+0x27c00], R44 ;  /* 0x027c002c00007388 */ /* 0x0003e80000000c00 */
[----:B------:R1:W-:Y:S04]  /*9140*/  STS.128 [R0+0x28400], R48 ;  /* 0x0284003000007388 */ /* 0x0003e80000000c00 */
[----:B------:R1:W-:Y:S04]  /*9150*/  STS.128 [R0+0x28c00], R52 ;  /* 0x028c003400007388 */ /* 0x0003e80000000c00 */
[----:B------:R1:W-:Y:S04]  /*9160*/  STS.128 [R0+0x29400], R56 ;  /* 0x0294003800007388 */ /* 0x0003e80000000c00 */
[----:B------:R1:W-:Y:S04]  /*9170*/  STS.128 [R0+0x29c00], R60 ;  /* 0x029c003c00007388 */ /* 0x0003e80000000c00 */
[----:B------:R1:W-:Y:S01]  /*9180*/  STS.128 [R0+0x2a400], R64 ;  /* 0x02a4004000007388 */ /* 0x0003e20000000c00 */
[----:B------:R2:W-:Y:S06]  /*9190*/  MEMBAR.ALL.CTA ;  /* 0x0000000000007992 */ /* 0x0005ec0000008000 */
[----:B--2---:R-:W2:Y:S02]  /*91a0*/  FENCE.VIEW.ASYNC.S ;  /* 0x00000000000073c6 */ /* 0x004ea40000000000 */
[----:B--2---:R-:W-:Y:S06]  /*91b0*/  BAR.SYNC.DEFER_BLOCKING 0x4, 0x80 ;  /* 0x0102000000007b1d */ /* 0x004fec0000010000 */
[----:B------:R-:W-:Y:S05]  /*91c0*/  @P0 BRA `(.L_x_78) ;  /* 0x0000000000200947 */ /* 0x000fea0003800000 */
[----:B------:R-:W-:Y:S02]  /*91d0*/  ULEA UR7, UR6, UR8, 0xe ;  /* 0x0000000806077291 */ /* 0x000fe4000f8e70ff */
[----:B------:R-:W-:Y:S02]  /*91e0*/  UIADD3 UR6, UP0, UPT, UR4, 0x4000, URZ ;  /* 0x0000400004067890 */ /* 0x000fe4000ff1e0ff */
[----:B------:R-:W-:Y:S02]  /*91f0*/  UIADD3 UR10, UPT, UPT, UR7, 0x26c00, URZ ;  /* 0x00026c00070a7890 */ /* 0x000fe4000fffe0ff */
[----:B------:R-:W-:Y:S01]  /*9200*/  UIADD3.X UR7, UPT, UPT, URZ, UR5, URZ, UP0, !UPT ;  /* 0x00000005ff077290 */ /* 0x000fe200087fe4ff */
[----:B------:R-:W-:-:S08]  /*9210*/  UMOV UR12, 0x400 ;  /* 0x00000400000c7882 */ /* 0x000fd00000000000 */
[----:B------:R2:W-:Y:S01]  /*9220*/  UBLKRED.G.S.ADD.F32.RN [UR6], [UR10], UR12 ;  /* 0x000000060a0073bb */ /* 0x0005e200080a040c */
[----:B------:R0:W-:Y:S01]  /*9230*/  UTMACMDFLUSH ;  /* 0x00000000000079b7 */ /* 0x0001e20000000000 */
[----:B--2---:R-:W-:-:S04]  /*9240*/  DEPBAR.LE SB0, 0x1 ;  /* 0x000080400000791a */ /* 0x004fc80000000000 */
.L_x_78:
[----:B------:R-:W-:Y:S01]  /*9250*/  BAR.SYNC.DEFER_BLOCKING 0x4, 0x80 ;  /* 0x0102000000007b1d */ /* 0x000fe20000010000 */
[----:B------:R-:W-:-:S04]  /*9260*/  UIADD3 UR14, UPT, UPT, UR14, 0x1, URZ ;  /* 0x000000010e0e7890 */ /* 0x000fc8000fffe0ff */
[----:B------:R-:W-:Y:S01]  /*9270*/  UISETP.NE.AND UP0, UPT, UR14, URZ, UPT ;  /* 0x000000ff0e00728c */ /* 0x000fe2000bf05270 */
        /* <DEDUP_REMOVED lines=9> */
[----:B----4-:R-:W4:Y:S02]  /*9310*/  FENCE.VIEW.ASYNC.S ;  /* 0x00000000000073c6 */ /* 0x010f240000000000 */
[----:B----4-:R-:W-:Y:S06]  /*9320*/  BAR.SYNC.DEFER_BLOCKING 0x4, 0x80 ;  /* 0x0102000000007b1d */ /* 0x010fec0000010000 */
        /* <DEDUP_REMOVED lines=8> */
[----:B----4-:R-:W-:-:S04]  /*93b0*/  DEPBAR.LE SB0, 0x1 ;  /* 0x000080400000791a */ /* 0x010fc80000000000 */
.L_x_79:
[----:B------:R-:W-:Y:S01]  /*93c0*/  BAR.SYNC.DEFER_BLOCKING 0x4, 0x80 ;  /* 0x0102000000007b1d */ /* 0x000fe20000010000 */
[----:B------:R-:W-:Y:S01]  /*93d0*/  LOP3.LUT R3, R3, 0x1, RZ, 0x3c, !PT ;  /* 0x0000000103037812 */ /* 0x000fe200078e3cff */
[----:B------:R-:W-:-:S04]  /*93e0*/  UIADD3 UR13, UPT, UPT, UR13, 0x3000, URZ ;  /* 0x000030000d0d7890 */ /* 0x000fc8000fffe0ff */
[----:B------:R-:W-:Y:S01]  /*93f0*/  UMOV UR4, UR11 ;  /* 0x0000000b00047c82 */ /* 0x000fe20008000000 */
[----:B------:R-:W-:Y:S07]  /*9400*/  BRA.U UP0, `(.L_x_80) ;  /* 0xfffffff900547547 */ /* 0x000fee000b83ffff */
.L_x_75:
[----:B------:R-:W-:-:S13]  /*9410*/  ISETP.NE.AND P0, PT, R104, RZ, PT ;  /* 0x000000ff6800720c */ /* 0x000fda0003f05270 */
[----:B------:R-:W-:Y:S05]  /*9420*/  @P0 BRA `(.L_x_81) ;  /* 0x0000000000040947 */ /* 0x000fea0003800000 */
[----:B------:R-:W-:-:S04]  /*9430*/  DEPBAR.LE SB0, 0x0 ;  /* 0x000080000000791a */ /* 0x000fc80000000000 */
.L_x_81:
[----:B------:R-:W-:Y:S06]  /*9440*/  BAR.SYNC.DEFER_BLOCKING 0x4, 0x80 ;  /* 0x0102000000007b1d */ /* 0x000fec0000010000 */
[----:B------:R-:W-:-:S04]  /*9450*/  DEPBAR.LE SB0, 0x0 ;  /* 0x000080000000791a */ /* 0x000fc80000000000 */
[----:B------:R-:W-:Y:S06]  /*9460*/  BAR.ARV 0x5, 0x1a0 ;  /* 0x0146800000007b1d */ /* 0x000fec0000002000 */
[----:B------:R-:W-:Y:S05]  /*9470*/  EXIT ;  /* 0x000000000000794d */ /* 0x000fea0003800000 */
.L_x_14:
[----:B------:R-:W-:Y:S02]  /*9480*/  MOV R2, UR57 ;  /* 0x0000003900027c02 */ /* 0x000fe40008000f00 */
[----:B------:R-:W-:Y:S02]  /*9490*/  MOV R4, 0x80000000 ;  /* 0x8000000000047802 */ /* 0x000fe40000000f00 */
[----:B------:R-:W-:-:S07]  /*94a0*/  MOV R5, 0x80000000 ;  /* 0x8000000000057802 */ /* 0x000fce0000000f00 */
.L_x_82:
[----:B-1----:R1:W2:Y:S02]  /*94b0*/  SYNCS.PHASECHK.TRANS64.TRYWAIT P0, [R2+URZ+0x10], R5 ;  /* 0x00001005020075a7 */ /* 0x0022a400080011ff */
[----:B--2---:R-:W-:Y:S05]  /*94c0*/  @!P0 NANOSLEEP.SYNCS 0x989680 ;  /* 0x009896800000895d */ /* 0x004fea0003900000 */
[----:B------:R-:W2:Y:S02]  /*94d0*/  @!P0 SYNCS.PHASECHK.TRANS64 P0, [R2+URZ+0x10], R5 ;  /* 0x00001005020085a7 */ /* 0x000ea400080010ff */
[----:B--2---:R-:W-:Y:S05]  /*94e0*/  @!P0 BRA `(.L_x_82) ;  /* 0xfffffffc00f08947 */ /* 0x004fea000383ffff */
[----:B------:R-:W-:Y:S05]  /*94f0*/  BRA `(.L_x_83) ;  /* 0xffffff7800287947 */ /* 0x000fea000383ffff */
.L_x_15:
[----:B------:R-:W-:Y:S01]  /*9500*/  HFMA2 R4, -RZ, RZ, -0.0 , 0 ;  /* 0x80000000ff047431 */ /* 0x000fe200000001ff */
[----:B------:R-:W-:Y:S02]  /*9510*/  MOV R2, UR57 ;  /* 0x0000003900027c02 */ /* 0x000fe40008000f00 */
[----:B------:R-:W-:-:S07]  /*9520*/  MOV R5, 0x80000000 ;  /* 0x8000000000057802 */ /* 0x000fce0000000f00 */
.L_x_84:
[----:B-1----:R1:W2:Y:S02]  /*9530*/  SYNCS.PHASECHK.TRANS64.TRYWAIT P0, [R2+URZ+0x40], R5 ;  /* 0x00004005020075a7 */ /* 0x0022a400080011ff */
[----:B--2---:R-:W-:Y:S05]  /*9540*/  @!P0 NANOSLEEP.SYNCS 0x989680 ;  /* 0x009896800000895d */ /* 0x004fea0003900000 */
[----:B------:R-:W2:Y:S02]  /*9550*/  @!P0 SYNCS.PHASECHK.TRANS64 P0, [R2+URZ+0x40], R5 ;  /* 0x00004005020085a7 */ /* 0x000ea400080010ff */
[----:B--2---:R-:W-:Y:S05]  /*9560*/  @!P0 BRA `(.L_x_84) ;  /* 0xfffffffc00f08947 */ /* 0x004fea000383ffff */
[----:B------:R-:W-:Y:S05]  /*9570*/  BRA `(.L_x_85) ;  /* 0xffffff7800a87947 */ /* 0x000fea000383ffff */
.L_x_16:
[----:B------:R-:W-:Y:S01]  /*9580*/  HFMA2 R4, -RZ, RZ, -0.0 , 0 ;  /* 0x80000000ff047431 */ /* 0x000fe200000001ff */
[----:B------:R-:W-:Y:S02]  /*9590*/  MOV R2, UR57 ;  /* 0x0000003900027c02 */ /* 0x000fe40008000f00 */
[----:B------:R-:W-:-:S07]  /*95a0*/  MOV R5, 0x80000000 ;  /* 0x8000000000057802 */ /* 0x000fce0000000f00 */
.L_x_86:
[----:B-1----:R1:W2:Y:S02]  /*95b0*/  SYNCS.PHASECHK.TRANS64.TRYWAIT P0, [R2+URZ+0x28], R5 ;  /* 0x00002805020075a7 */ /* 0x0022a400080011ff */
[----:B--2---:R-:W-:Y:S05]  /*95c0*/  @!P0 NANOSLEEP.SYNCS 0x989680 ;  /* 0x009896800000895d */ /* 0x004fea0003900000 */
[----:B------:R-:W2:Y:S02]  /*95d0*/  @!P0 SYNCS.PHASECHK.TRANS64 P0, [R2+URZ+0x28], R5 ;  /* 0x00002805020085a7 */ /* 0x000ea400080010ff */
[----:B--2---:R-:W-:Y:S05]  /*95e0*/  @!P0 BRA `(.L_x_86) ;  /* 0xfffffffc00f08947 */ /* 0x004fea000383ffff */
[----:B------:R-:W-:Y:S05]  /*95f0*/  BRA `(.L_x_87) ;  /* 0xffffff7c00447947 */ /* 0x000fea000383ffff */
.L_x_17:
[----:B------:R-:W-:Y:S01]  /*9600*/  HFMA2 R4, -RZ, RZ, -0.0 , 0 ;  /* 0x80000000ff047431 */ /* 0x000fe200000001ff */
[----:B------:R-:W-:Y:S02]  /*9610*/  MOV R2, UR57 ;  /* 0x0000003900027c02 */ /* 0x000fe40008000f00 */
[----:B------:R-:W-:-:S07]  /*9620*/  MOV R5, 0x80000000 ;  /* 0x8000000000057802 */ /* 0x000fce0000000f00 */
.L_x_88:
[----:B-1----:R1:W2:Y:S02]  /*9630*/  SYNCS.PHASECHK.TRANS64.TRYWAIT P0, [R2+URZ+0x58], R5 ;  /* 0x00005805020075a7 */ /* 0x0022a400080011ff */
[----:B--2---:R-:W-:Y:S05]  /*9640*/  @!P0 NANOSLEEP.SYNCS 0x989680 ;  /* 0x009896800000895d */ /* 0x004fea0003900000 */
[----:B------:R-:W2:Y:S02]  /*9650*/  @!P0 SYNCS.PHASECHK.TRANS64 P0, [R2+URZ+0x58], R5 ;  /* 0x00005805020085a7 */ /* 0x000ea400080010ff */
[----:B--2---:R-:W-:Y:S05]  /*9660*/  @!P0 BRA `(.L_x_88) ;  /* 0xfffffffc00f08947 */ /* 0x004fea000383ffff */
[----:B------:R-:W-:Y:S05]  /*9670*/  BRA `(.L_x_89) ;  /* 0xffffff7c00f07947 */ /* 0x000fea000383ffff */
.L_x_19:
[----:B------:R-:W-:Y:S02]  /*9680*/  MOV R2, UR49 ;  /* 0x0000003100027c02 */ /* 0x000fe40008000f00 */
[-C--:B------:R-:W-:Y:S02]  /*9690*/  MOV R8, R4.reuse ;  /* 0x0000000400087202 */ /* 0x080fe40000000f00 */
[----:B------:R-:W-:-:S07]  /*96a0*/  MOV R9, R4 ;  /* 0x0000000400097202 */ /* 0x000fce0000000f00 */
.L_x_90:
[----:B-1----:R1:W2:Y:S02]  /*96b0*/  SYNCS.PHASECHK.TRANS64.TRYWAIT P0, [R2+URZ+0x10], R9 ;  /* 0x00001009020075a7 */ /* 0x0022a400080011ff */
[----:B--2---:R-:W-:Y:S05]  /*96c0*/  @!P0 NANOSLEEP.SYNCS 0x989680 ;  /* 0x009896800000895d */ /* 0x004fea0003900000 */
[----:B------:R-:W2:Y:S02]  /*96d0*/  @!P0 SYNCS.PHASECHK.TRANS64 P0, [R2+URZ+0x10], R9 ;  /* 0x00001009020085a7 */ /* 0x000ea400080010ff */
[----:B--2---:R-:W-:Y:S05]  /*96e0*/  @!P0 BRA `(.L_x_90) ;  /* 0xfffffffc00f08947 */ /* 0x004fea000383ffff */
[----:B------:R-:W-:Y:S05]  /*96f0*/  BRA `(.L_x_91) ;  /* 0xffffff8000d07947 */ /* 0x000fea000383ffff */
.L_x_20:
[----:B------:R-:W-:Y:S02]  /*9700*/  MOV R2, UR49 ;  /* 0x0000003100027c02 */ /* 0x000fe40008000f00 */
[-C--:B------:R-:W-:Y:S02]  /*9710*/  MOV R8, R4.reuse ;  /* 0x0000000400087202 */ /* 0x080fe40000000f00 */
[----:B------:R-:W-:-:S07]  /*9720*/  MOV R9, R4 ;  /* 0x0000000400097202 */ /* 0x000fce0000000f00 */
.L_x_92:
[----:B-1----:R1:W2:Y:S02]  /*9730*/  SYNCS.PHASECHK.TRANS64.TRYWAIT P0, [R2+URZ+0x40], R9 ;  /* 0x00004009020075a7 */ /* 0x0022a400080011ff */
[----:B--2---:R-:W-:Y:S05]  /*9740*/  @!P0 NANOSLEEP.SYNCS 0x989680 ;  /* 0x009896800000895d */ /* 0x004fea0003900000 */
[----:B------:R-:W2:Y:S02]  /*9750*/  @!P0 SYNCS.PHASECHK.TRANS64 P0, [R2+URZ+0x40], R9 ;  /* 0x00004009020085a7 */ /* 0x000ea400080010ff */
[----:B--2---:R-:W-:Y:S05]  /*9760*/  @!P0 BRA `(.L_x_92) ;  /* 0xfffffffc00f08947 */ /* 0x004fea000383ffff */
[----:B------:R-:W-:Y:S05]  /*9770*/  BRA `(.L_x_93) ;  /* 0xffffff84000c7947 */ /* 0x000fea000383ffff */
.L_x_21:
[----:B------:R-:W-:Y:S02]  /*9780*/  MOV R2, UR57 ;  /* 0x0000003900027c02 */ /* 0x000fe40008000f00 */
[-C--:B------:R-:W-:Y:S02]  /*9790*/  MOV R8, R4.reuse ;  /* 0x0000000400087202 */ /* 0x080fe40000000f00 */
[----:B------:R-:W-:-:S07]  /*97a0*/  MOV R9, R4 ;  /* 0x0000000400097202 */ /* 0x000fce0000000f00 */
.L_x_94:
[----:B-1----:R1:W2:Y:S02]  /*97b0*/  SYNCS.PHASECHK.TRANS64.TRYWAIT P0, [R2+URZ+0x28], R9 ;  /* 0x00002809020075a7 */ /* 0x0022a400080011ff */
[----:B--2---:R-:W-:Y:S05]  /*97c0*/  @!P0 NANOSLEEP.SYNCS 0x989680 ;  /* 0x009896800000895d */ /* 0x004fea0003900000 */
[----:B------:R-:W2:Y:S02]  /*97d0*/  @!P0 SYNCS.PHASECHK.TRANS64 P0, [R2+URZ+0x28], R9 ;  /* 0x00002809020085a7 */ /* 0x000ea400080010ff */
[----:B--2---:R-:W-:Y:S05]  /*97e0*/  @!P0 BRA `(.L_x_94) ;  /* 0xfffffffc00f08947 */ /* 0x004fea000383ffff */
[----:B------:R-:W-:Y:S05]  /*97f0*/  BRA `(.L_x_95) ;  /* 0xffffff8400207947 */ /* 0x000fea000383ffff */
.L_x_22:
[----:B------:R-:W-:Y:S02]  /*9800*/  MOV R2, UR57 ;  /* 0x0000003900027c02 */ /* 0x000fe40008000f00 */
[-C--:B------:R-:W-:Y:S02]  /*9810*/  MOV R8, R4.reuse ;  /* 0x0000000400087202 */ /* 0x080fe40000000f00 */
[----:B------:R-:W-:-:S07]  /*9820*/  MOV R9, R4 ;  /* 0x0000000400097202 */ /* 0x000fce0000000f00 */
.L_x_96:
[----:B-1----:R1:W2:Y:S02]  /*9830*/  SYNCS.PHASECHK.TRANS64.TRYWAIT P0, [R2+URZ+0x58], R9 ;  /* 0x00005809020075a7 */ /* 0x0022a400080011ff */
[----:B--2---:R-:W-:Y:S05]  /*9840*/  @!P0 NANOSLEEP.SYNCS 0x989680 ;  /* 0x009896800000895d */ /* 0x004fea0003900000 */
[----:B------:R-:W2:Y:S02]  /*9850*/  @!P0 SYNCS.PHASECHK.TRANS64 P0, [R2+URZ+0x58], R9 ;  /* 0x00005809020085a7 */ /* 0x000ea400080010ff */
[----:B--2---:R-:W-:Y:S05]  /*9860*/  @!P0 BRA `(.L_x_96) ;  /* 0xfffffffc00f08947 */ /* 0x004fea000383ffff */
[----:B------:R-:W-:Y:S05]  /*9870*/  BRA `(.L_x_97) ;  /* 0xffffff8400607947 */ /* 0x000fea000383ffff */
.L_x_24:
[----:B------:R-:W-:-:S07]  /*9880*/  MOV R5, R4 ;  /* 0x0000000400057202 */ /* 0x000fce0000000f00 */
.L_x_98:
[----:B-1----:R1:W2:Y:S02]  /*9890*/  SYNCS.PHASECHK.TRANS64.TRYWAIT P0, [R3+URZ+0x10], R5 ;  /* 0x00001005030075a7 */ /* 0x0022a400080011ff */
[----:B--2---:R-:W-:Y:S05]  /*98a0*/  @!P0 NANOSLEEP.SYNCS 0x989680 ;  /* 0x009896800000895d */ /* 0x004fea0003900000 */
[----:B------:R-:W2:Y:S02]  /*98b0*/  @!P0 SYNCS.PHASECHK.TRANS64 P0, [R3+URZ+0x10], R5 ;  /* 0x00001005030085a7 */ /* 0x000ea400080010ff */
[----:B--2---:R-:W-:Y:S05]  /*98c0*/  @!P0 BRA `(.L_x_98) ;  /* 0xfffffffc00f08947 */ /* 0x004fea000383ffff */
[----:B------:R-:W-:Y:S05]  /*98d0*/  BRA `(.L_x_99) ;  /* 0xffffff84008c7947 */ /* 0x000fea000383ffff */
.L_x_25:
[----:B-1----:R-:W-:-:S07]  /*98e0*/  MOV R5, R4 ;  /* 0x0000000400057202 */ /* 0x002fce0000000f00 */
.L_x_100:
[----:B-1----:R1:W2:Y:S02]  /*98f0*/  SYNCS.PHASECHK.TRANS64.TRYWAIT P0, [R3+URZ+0x40], R5 ;  /* 0x00004005030075a7 */ /* 0x0022a400080011ff */
[----:B--2---:R-:W-:Y:S05]  /*9900*/  @!P0 NANOSLEEP.SYNCS 0x989680 ;  /* 0x009896800000895d */ /* 0x004fea0003900000 */
[----:B------:R-:W2:Y:S02]  /*9910*/  @!P0 SYNCS.PHASECHK.TRANS64 P0, [R3+URZ+0x40], R5 ;  /* 0x00004005030085a7 */ /* 0x000ea400080010ff */
[----:B--2---:R-:W-:Y:S05]  /*9920*/  @!P0 BRA `(.L_x_100) ;  /* 0xfffffffc00f08947 */ /* 0x004fea000383ffff */
[----:B------:R-:W-:Y:S05]  /*9930*/  BRA `(.L_x_101) ;  /* 0xffffff8400887947 */ /* 0x000fea000383ffff */
.L_x_26:
[----:B-1----:R-:W-:Y:S02]  /*9940*/  MOV R3, UR57 ;  /* 0x0000003900037c02 */ /* 0x002fe40008000f00 */
[----:B------:R-:W-:-:S07]  /*9950*/  MOV R7, R6 ;  /* 0x0000000600077202 */ /* 0x000fce0000000f00 */
.L_x_102:
[----:B-1----:R1:W2:Y:S02]  /*9960*/  SYNCS.PHASECHK.TRANS64.TRYWAIT P0, [R3+URZ+0x28], R7 ;  /* 0x00002807030075a7 */ /* 0x0022a400080011ff */
[----:B--2---:R-:W-:Y:S05]  /*9970*/  @!P0 NANOSLEEP.SYNCS 0x989680 ;  /* 0x009896800000895d */ /* 0x004fea0003900000 */
[----:B------:R-:W2:Y:S02]  /*9980*/  @!P0 SYNCS.PHASECHK.TRANS64 P0, [R3+URZ+0x28], R7 ;  /* 0x00002807030085a7 */ /* 0x000ea400080010ff */
[----:B--2---:R-:W-:Y:S05]  /*9990*/  @!P0 BRA `(.L_x_102) ;  /* 0xfffffffc00f08947 */ /* 0x004fea000383ffff */
[----:B------:R-:W-:Y:S05]  /*99a0*/  BRA `(.L_x_103) ;  /* 0xffffff8400847947 */ /* 0x000fea000383ffff */
.L_x_27:
[----:B------:R-:W-:Y:S02]  /*99b0*/  MOV R2, UR57 ;  /* 0x0000003900027c02 */ /* 0x000fe40008000f00 */
[----:B-1----:R-:W-:-:S07]  /*99c0*/  MOV R7, R6 ;  /* 0x0000000600077202 */ /* 0x002fce0000000f00 */
.L_x_104:
[----:B-1----:R1:W2:Y:S02]  /*99d0*/  SYNCS.PHASECHK.TRANS64.TRYWAIT P0, [R2+URZ+0x58], R7 ;  /* 0x00005807020075a7 */ /* 0x0022a400080011ff */
[----:B--2---:R-:W-:Y:S05]  /*99e0*/  @!P0 NANOSLEEP.SYNCS 0x989680 ;  /* 0x009896800000895d */ /* 0x004fea0003900000 */
[----:B------:R-:W2:Y:S02]  /*99f0*/  @!P0 SYNCS.PHASECHK.TRANS64 P0, [R2+URZ+0x58], R7 ;  /* 0x00005807020085a7 */ /* 0x000ea400080010ff */
[----:B--2---:R-:W-:Y:S05]  /*9a00*/  @!P0 BRA `(.L_x_104) ;  /* 0xfffffffc00f08947 */ /* 0x004fea000383ffff */
[----:B------:R-:W-:Y:S05]  /*9a10*/  BRA `(.L_x_105) ;  /* 0xffffff84007c7947 */ /* 0x000fea000383ffff */
.L_x_32:
[----:B-1----:R-:W-:-:S04]  /*9a20*/  MOV R2, UR4 ;  /* 0x0000000400027c02 */ /* 0x002fc80008000f00 */
[----:B------:R1:W2:Y:S03]  /*9a30*/  SYNCS.PHASECHK.TRANS64.TRYWAIT P0, [R2+URZ], RZ ;  /* 0x000000ff020075a7 */ /* 0x0002a600080011ff */
[----:B--2---:R-:W-:Y:S05]  /*9a40*/  @!P0 NANOSLEEP.SYNCS 0x989680 ;  /* 0x009896800000895d */ /* 0x004fea0003900000 */
[----:B------:R-:W2:Y:S02]  /*9a50*/  @!P0 SYNCS.PHASECHK.TRANS64 P0, [R2+URZ], RZ ;  /* 0x000000ff020085a7 */ /* 0x000ea400080010ff */
[----:B--2---:R-:W-:Y:S05]  /*9a60*/  @!P0 BRA `(.L_x_32) ;  /* 0xfffffffc00ec8947 */ /* 0x004fea000383ffff */
[----:B------:R-:W-:Y:S05]  /*9a70*/  BRA `(.L_x_106) ;  /* 0xffffff8c00107947 */ /* 0x000fea000383ffff */
.L_x_33:
[----:B------:R-:W-:Y:S01]  /*9a80*/  HFMA2 R6, -RZ, RZ, -0.0 , 0 ;  /* 0x80000000ff067431 */ /* 0x000fe200000001ff */
[----:B------:R-:W-:Y:S02]  /*9a90*/  MOV R4, UR4 ;  /* 0x0000000400047c02 */ /* 0x000fe40008000f00 */
[----:B------:R-:W-:-:S07]  /*9aa0*/  MOV R7, 0x80000000 ;  /* 0x8000000000077802 */ /* 0x000fce0000000f00 */
.L_x_107:
[----:B-1----:R1:W2:Y:S02]  /*9ab0*/  SYNCS.PHASECHK.TRANS64.TRYWAIT P0, [R4+URZ+0x68], R7 ;  /* 0x00006807040075a7 */ /* 0x0022a400080011ff */
[----:B--2---:R-:W-:Y:S05]  /*9ac0*/  @!P0 NANOSLEEP.SYNCS 0x989680 ;  /* 0x009896800000895d */ /* 0x004fea0003900000 */
[----:B------:R-:W2:Y:S02]  /*9ad0*/  @!P0 SYNCS.PHASECHK.TRANS64 P0, [R4+URZ+0x68], R7 ;  /* 0x00006807040085a7 */ /* 0x000ea400080010ff */
[----:B--2---:R-:W-:Y:S05]  /*9ae0*/  @!P0 BRA `(.L_x_107) ;  /* 0xfffffffc00f08947 */ /* 0x004fea000383ffff */
[----:B------:R-:W-:Y:S05]  /*9af0*/  BRA `(.L_x_108) ;  /* 0xffffff8800fc7947 */ /* 0x000fea000383ffff */
.L_x_34:
[----:B------:R-:W-:-:S07]  /*9b00*/  MOV R2, UR4 ;  /* 0x0000000400027c02 */ /* 0x000fce0008000f00 */
.L_x_109:
[----:B--2---:R2:W3:Y:S02]  /*9b10*/  SYNCS.PHASECHK.TRANS64.TRYWAIT P0, [R2+URZ+0x20], RZ ;  /* 0x000020ff020075a7 */ /* 0x0044e400080011ff */
[----:B---3--:R-:W-:Y:S05]  /*9b20*/  @!P0 NANOSLEEP.SYNCS 0x989680 ;  /* 0x009896800000895d */ /* 0x008fea0003900000 */
[----:B------:R-:W3:Y:S02]  /*9b30*/  @!P0 SYNCS.PHASECHK.TRANS64 P0, [R2+URZ+0x20], RZ ;  /* 0x000020ff020085a7 */ /* 0x000ee400080010ff */
[----:B---3--:R-:W-:Y:S05]  /*9b40*/  @!P0 BRA `(.L_x_109) ;  /* 0xfffffffc00f08947 */ /* 0x008fea000383ffff */
[----:B------:R-:W-:Y:S05]  /*9b50*/  BRA `(.L_x_110) ;  /* 0xffffff8c00c47947 */ /* 0x000fea000383ffff */
.L_x_35:
[----:B------:R-:W-:Y:S01]  /*9b60*/  HFMA2 R6, -RZ, RZ, -0.0 , 0 ;  /* 0x80000000ff067431 */ /* 0x000fe200000001ff */
[----:B--2---:R-:W-:Y:S02]  /*9b70*/  MOV R2, UR4 ;  /* 0x0000000400027c02 */ /* 0x004fe40008000f00 */
[----:B-1----:R-:W-:-:S07]  /*9b80*/  MOV R7, 0x80000000 ;  /* 0x8000000000077802 */ /* 0x002fce0000000f00 */
.L_x_111:
[----:B-1----:R1:W2:Y:S02]  /*9b90*/  SYNCS.PHASECHK.TRANS64.TRYWAIT P0, [R2+URZ+0x78], R7 ;  /* 0x00007807020075a7 */ /* 0x0022a400080011ff */
[----:B--2---:R-:W-:Y:S05]  /*9ba0*/  @!P0 NANOSLEEP.SYNCS 0x989680 ;  /* 0x009896800000895d */ /* 0x004fea0003900000 */
[----:B------:R-:W2:Y:S02]  /*9bb0*/  @!P0 SYNCS.PHASECHK.TRANS64 P0, [R2+URZ+0x78], R7 ;  /* 0x00007807020085a7 */ /* 0x000ea400080010ff */
[----:B--2---:R-:W-:Y:S05]  /*9bc0*/  @!P0 BRA `(.L_x_111) ;  /* 0xfffffffc00f08947 */ /* 0x004fea000383ffff */
[----:B------:R-:W-:Y:S05]  /*9bd0*/  BRA `(.L_x_112) ;  /* 0xffffff8c00ac7947 */ /* 0x000fea000383ffff */
.L_x_36:
[----:B------:R-:W-:Y:S02]  /*9be0*/  MOV R4, UR4 ;  /* 0x0000000400047c02 */ /* 0x000fe40008000f00 */
[----:B------:R-:W-:Y:S02]  /*9bf0*/  MOV R6, 0x80000000 ;  /* 0x8000000000067802 */ /* 0x000fe40000000f00 */
[----:B------:R-:W-:-:S07]  /*9c00*/  MOV R7, 0x80000000 ;  /* 0x8000000000077802 */ /* 0x000fce0000000f00 */
.L_x_113:
[----:B-1----:R1:W2:Y:S02]  /*9c10*/  SYNCS.PHASECHK.TRANS64.TRYWAIT P0, [R4+URZ+0xb8], R7 ;  /* 0x0000b807040075a7 */ /* 0x0022a400080011ff */
[----:B--2---:R-:W-:Y:S05]  /*9c20*/  @!P0 NANOSLEEP.SYNCS 0x989680 ;  /* 0x009896800000895d */ /* 0x004fea0003900000 */
[----:B------:R-:W2:Y:S02]  /*9c30*/  @!P0 SYNCS.PHASECHK.TRANS64 P0, [R4+URZ+0xb8], R7 ;  /* 0x0000b807040085a7 */ /* 0x000ea400080010ff */
[----:B--2---:R-:W-:Y:S05]  /*9c40*/  @!P0 BRA `(.L_x_113) ;  /* 0xfffffffc00f08947 */ /* 0x004fea000383ffff */
[----:B------:R-:W-:Y:S05]  /*9c50*/  BRA `(.L_x_114) ;  /* 0xffffff8c009c7947 */ /* 0x000fea000383ffff */
.L_x_37:
[----:B------:R-:W-:-:S07]  /*9c60*/  MOV R6, UR4 ;  /* 0x0000000400067c02 */ /* 0x000fce0008000f00 */
.L_x_115:
[----:B-1----:R1:W2:Y:S02]  /*9c70*/  SYNCS.PHASECHK.TRANS64.TRYWAIT P0, [R6+URZ+0x68], RZ ;  /* 0x000068ff060075a7 */ /* 0x0022a400080011ff */
[----:B--2---:R-:W-:Y:S05]  /*9c80*/  @!P0 NANOSLEEP.SYNCS 0x989680 ;  /* 0x009896800000895d */ /* 0x004fea0003900000 */
[----:B------:R-:W2:Y:S02]  /*9c90*/  @!P0 SYNCS.PHASECHK.TRANS64 P0, [R6+URZ+0x68], RZ ;  /* 0x000068ff060085a7 */ /* 0x000ea400080010ff */
[----:B--2---:R-:W-:Y:S05]  /*9ca0*/  @!P0 BRA `(.L_x_115) ;  /* 0xfffffffc00f08947 */ /* 0x004fea000383ffff */
[----:B------:R-:W-:Y:S05]  /*9cb0*/  BRA `(.L_x_116) ;  /* 0xffffff90006c7947 */ /* 0x000fea000383ffff */
.L_x_39:
[----:B------:R-:W-:Y:S02]  /*9cc0*/  MOV R18, UR5 ;  /* 0x0000000500127c02 */ /* 0x000fe40008000f00 */
[-C--:B------:R-:W-:Y:S02]  /*9cd0*/  MOV R26, R19.reuse ;  /* 0x00000013001a7202 */ /* 0x080fe40000000f00 */
[----:B------:R-:W-:Y:S07]  /*9ce0*/  MOV R27, R19 ;  /* 0x00000013001b7202 */ /* 0x000fee0000000f00 */
.L_x_117:
[----:B-1----:R1:W2:Y:S02]  /*9cf0*/  SYNCS.PHASECHK.TRANS64.TRYWAIT P0, [R18+URZ], R27 ;  /* 0x0000001b120075a7 */ /* 0x0022a400080011ff */
[----:B--2---:R-:W-:Y:S05]  /*9d00*/  @!P0 NANOSLEEP.SYNCS 0x989680 ;  /* 0x009896800000895d */ /* 0x004fea0003900000 */
[----:B------:R-:W2:Y:S02]  /*9d10*/  @!P0 SYNCS.PHASECHK.TRANS64 P0, [R18+URZ], R27 ;  /* 0x0000001b120085a7 */ /* 0x000ea400080010ff */
[----:B--2---:R-:W-:Y:S05]  /*9d20*/  @!P0 BRA `(.L_x_117) ;  /* 0xfffffffc00f08947 */ /* 0x004fea000383ffff */
[----:B------:R-:W-:Y:S05]  /*9d30*/  BRA `(.L_x_118) ;  /* 0xffffffa0001c7947 */ /* 0x000fea000383ffff */
.L_x_40:
[----:B------:R-:W-:Y:S02]  /*9d40*/  MOV R25, UR4 ;  /* 0x0000000400197c02 */ /* 0x000fe40008000f00 */
[----:B------:R-:W-:Y:S07]  /*9d50*/  MOV R27, R26 ;  /* 0x0000001a001b7202 */ /* 0x000fee0000000f00 */
.L_x_119:
[----:B-1----:R1:W2:Y:S02]  /*9d60*/  SYNCS.PHASECHK.TRANS64.TRYWAIT P0, [R25+URZ+0x80], R27 ;  /* 0x0000801b190075a7 */ /* 0x0022a400080011ff */
[----:B--2---:R-:W-:Y:S05]  /*9d70*/  @!P0 NANOSLEEP.SYNCS 0x989680 ;  /* 0x009896800000895d */ /* 0x004fea0003900000 */
[----:B------:R-:W2:Y:S02]  /*9d80*/  @!P0 SYNCS.PHASECHK.TRANS64 P0, [R25+URZ+0x80], R27 ;  /* 0x0000801b190085a7 */ /* 0x000ea400080010ff */
[----:B--2---:R-:W-:Y:S05]  /*9d90*/  @!P0 BRA `(.L_x_119) ;  /* 0xfffffffc00f08947 */ /* 0x004fea000383ffff */
[----:B------:R-:W-:Y:S05]  /*9da0*/  BRA `(.L_x_120) ;  /* 0xffffffa000dc7947 */ /* 0x000fea000383ffff */
.L_x_41:
[----:B------:R-:W-:Y:S02]  /*9db0*/  MOV R18, UR4 ;  /* 0x0000000400127c02 */ /* 0x000fe40008000f00 */
[----:B------:R-:W-:Y:S07]  /*9dc0*/  MOV R27, R26 ;  /* 0x0000001a001b7202 */ /* 0x000fee0000000f00 */
.L_x_121:
[----:B-1----:R1:W2:Y:S02]  /*9dd0*/  SYNCS.PHASECHK.TRANS64.TRYWAIT P0, [R18+URZ+0x20], R27 ;  /* 0x0000201b120075a7 */ /* 0x0022a400080011ff */
[----:B--2---:R-:W-:Y:S05]  /*9de0*/  @!P0 NANOSLEEP.SYNCS 0x989680 ;  /* 0x009896800000895d */ /* 0x004fea0003900000 */
[----:B------:R-:W2:Y:S02]  /*9df0*/  @!P0 SYNCS.PHASECHK.TRANS64 P0, [R18+URZ+0x20], R27 ;  /* 0x0000201b120085a7 */ /* 0x000ea400080010ff */
[----:B--2---:R-:W-:Y:S05]  /*9e00*/  @!P0 BRA `(.L_x_121) ;  /* 0xfffffffc00f08947 */ /* 0x004fea000383ffff */
[----:B------:R-:W-:Y:S05]  /*9e10*/  BRA `(.L_x_122) ;  /* 0xffffffa8008c7947 */ /* 0x000fea000383ffff */
.L_x_42:
[----:B------:R-:W-:Y:S02]  /*9e20*/  MOV R19, UR4 ;  /* 0x0000000400137c02 */ /* 0x000fe40008000f00 */
[-C--:B------:R-:W-:Y:S02]  /*9e30*/  MOV R26, R25.reuse ;  /* 0x00000019001a7202 */ /* 0x080fe40000000f00 */
[----:B------:R-:W-:Y:S07]  /*9e40*/  MOV R27, R25 ;  /* 0x00000019001b7202 */ /* 0x000fee0000000f00 */
.L_x_123:
[----:B-1----:R1:W2:Y:S02]  /*9e50*/  SYNCS.PHASECHK.TRANS64.TRYWAIT P0, [R19+URZ+0xb8], R27 ;  /* 0x0000b81b130075a7 */ /* 0x0022a400080011ff */
[----:B--2---:R-:W-:Y:S05]  /*9e60*/  @!P0 NANOSLEEP.SYNCS 0x989680 ;  /* 0x009896800000895d */ /* 0x004fea0003900000 */
[----:B------:R-:W2:Y:S02]  /*9e70*/  @!P0 SYNCS.PHASECHK.TRANS64 P0, [R19+URZ+0xb8], R27 ;  /* 0x0000b81b130085a7 */ /* 0x000ea400080010ff */
[----:B--2---:R-:W-:Y:S05]  /*9e80*/  @!P0 BRA `(.L_x_123) ;  /* 0xfffffffc00f08947 */ /* 0x004fea000383ffff */
[----:B------:R-:W-:Y:S05]  /*9e90*/  BRA `(.L_x_124) ;  /* 0xffffffa800787947 */ /* 0x000fea000383ffff */
.L_x_43:
[----:B------:R-:W-:Y:S02]  /*9ea0*/  SHF.L.U32 R26, R20, 0x1f, RZ ;  /* 0x0000001f141a7819 */ /* 0x000fe400000006ff */
[----:B------:R-:W-:Y:S02]  /*9eb0*/  MOV R18, UR4 ;  /* 0x0000000400127c02 */ /* 0x000fe40008000f00 */
[----:B------:R-:W-:Y:S07]  /*9ec0*/  MOV R27, R26 ;  /* 0x0000001a001b7202 */ /* 0x000fee0000000f00 */
.L_x_125:
[----:B-1----:R1:W2:Y:S02]  /*9ed0*/  SYNCS.PHASECHK.TRANS64.TRYWAIT P0, [R18+URZ+0x68], R27 ;  /* 0x0000681b120075a7 */ /* 0x0022a400080011ff */
[----:B--2---:R-:W-:Y:S05]  /*9ee0*/  @!P0 NANOSLEEP.SYNCS 0x989680 ;  /* 0x009896800000895d */ /* 0x004fea0003900000 */
[----:B------:R-:W2:Y:S02]  /*9ef0*/  @!P0 SYNCS.PHASECHK.TRANS64 P0, [R18+URZ+0x68], R27 ;  /* 0x0000681b120085a7 */ /* 0x000ea400080010ff */
[----:B--2---:R-:W-:Y:S05]  /*9f00*/  @!P0 BRA `(.L_x_125) ;  /* 0xfffffffc00f08947 */ /* 0x004fea000383ffff */
[----:B------:R-:W-:Y:S05]  /*9f10*/  BRA `(.L_x_126) ;  /* 0xffffffa800cc7947 */ /* 0x000fea000383ffff */
.L_x_45:
[----:B------:R-:W-:Y:S02]  /*9f20*/  MOV R2, UR4 ;  /* 0x0000000400027c02 */ /* 0x000fe40008000f00 */
[----:B------:R-:W-:Y:S02]  /*9f30*/  MOV R4, 0x80000000 ;  /* 0x8000000000047802 */ /* 0x000fe40000000f00 */
[----:B------:R-:W-:-:S07]  /*9f40*/  MOV R5, 0x80000000 ;  /* 0x8000000000057802 */ /* 0x000fce0000000f00 */
.L_x_127:
[----:B---3--:R3:W4:Y:S02]  /*9f50*/  SYNCS.PHASECHK.TRANS64.TRYWAIT P0, [R2+URZ+0xa0], R5 ;  /* 0x0000a005020075a7 */ /* 0x00872400080011ff */
[----:B----4-:R-:W-:Y:S05]  /*9f60*/  @!P0 NANOSLEEP.SYNCS 0x989680 ;  /* 0x009896800000895d */ /* 0x010fea0003900000 */
[----:B------:R-:W4:Y:S02]  /*9f70*/  @!P0 SYNCS.PHASECHK.TRANS64 P0, [R2+URZ+0xa0], R5 ;  /* 0x0000a005020085a7 */ /* 0x000f2400080010ff */
[----:B----4-:R-:W-:Y:S05]  /*9f80*/  @!P0 BRA `(.L_x_127) ;  /* 0xfffffffc00f08947 */ /* 0x010fea000383ffff */
[----:B------:R-:W-:Y:S05]  /*9f90*/  BRA `(.L_x_128) ;  /* 0xffffffac00887947 */ /* 0x000fea000383ffff */
.L_x_46:
[----:B------:R-:W-:Y:S01]  /*9fa0*/  HFMA2 R4, -RZ, RZ, -0.0 , 0 ;  /* 0x80000000ff047431 */ /* 0x000fe200000001ff */
[----:B---3--:R-:W-:Y:S02]  /*9fb0*/  MOV R2, UR4 ;  /* 0x0000000400027c02 */ /* 0x008fe40008000f00 */
[----:B------:R-:W-:-:S07]  /*9fc0*/  MOV R5, 0x80000000 ;  /* 0x8000000000057802 */ /* 0x000fce0000000f00 */
.L_x_129:
[----:B-1----:R1:W3:Y:S02]  /*9fd0*/  SYNCS.PHASECHK.TRANS64.TRYWAIT P0, [R2+URZ+0xa8], R5 ;  /* 0x0000a805020075a7 */ /* 0x0022e400080011ff */
[----:B---3--:R-:W-:Y:S05]  /*9fe0*/  @!P0 NANOSLEEP.SYNCS 0x989680 ;  /* 0x009896800000895d */ /* 0x008fea0003900000 */
[----:B------:R-:W3:Y:S02]  /*9ff0*/  @!P0 SYNCS.PHASECHK.TRANS64 P0, [R2+URZ+0xa8], R5 ;  /* 0x0000a805020085a7 */ /* 0x000ee400080010ff */
[----:B---3--:R-:W-:Y:S05]  /*a000*/  @!P0 BRA `(.L_x_129) ;  /* 0xfffffffc00f08947 */ /* 0x008fea000383ffff */
[----:B------:R-:W-:Y:S05]  /*a010*/  BRA `(.L_x_130) ;  /* 0xffffffac00787947 */ /* 0x000fea000383ffff */
.L_x_47:
[----:B------:R-:W-:Y:S02]  /*a020*/  MOV R3, UR4 ;  /* 0x0000000400037c02 */ /* 0x000fe40008000f00 */
[----:B------:R-:W-:-:S07]  /*a030*/  MOV R7, R6 ;  /* 0x0000000600077202 */ /* 0x000fce0000000f00 */
.L_x_131:
[----:B-1----:R1:W3:Y:S02]  /*a040*/  SYNCS.PHASECHK.TRANS64.TRYWAIT P0, [R3+URZ+0x80], R7 ;  /* 0x00008007030075a7 */ /* 0x0022e400080011ff */
[----:B---3--:R-:W-:Y:S05]  /*a050*/  @!P0 NANOSLEEP.SYNCS 0x989680 ;  /* 0x009896800000895d */ /* 0x008fea0003900000 */
[----:B------:R-:W3:Y:S02]  /*a060*/  @!P0 SYNCS.PHASECHK.TRANS64 P0, [R3+URZ+0x80], R7 ;  /* 0x00008007030085a7 */ /* 0x000ee400080010ff */
[----:B---3--:R-:W-:Y:S05]  /*a070*/  @!P0 BRA `(.L_x_131) ;  /* 0xfffffffc00f08947 */ /* 0x008fea000383ffff */
[----:B------:R-:W-:Y:S05]  /*a080*/  BRA `(.L_x_132) ;  /* 0xffffffb0005c7947 */ /* 0x000fea000383ffff */
.L_x_54:
[----:B------:R-:W-:Y:S02]  /*a090*/  MOV R4, UR6 ;  /* 0x0000000600047c02 */ /* 0x000fe40008000f00 */
[----:B------:R-:W-:-:S07]  /*a0a0*/  MOV R5, UR6 ;  /* 0x0000000600057c02 */ /* 0x000fce0008000f00 */
.L_x_133:
[----:B-1----:R1:W2:Y:S02]  /*a0b0*/  SYNCS.PHASECHK.TRANS64.TRYWAIT P1, [UR9+0x30], R5 ;  /* 0x00003005ff0075a7 */ /* 0x0022a40008021109 */
[----:B--2---:R-:W-:Y:S05]  /*a0c0*/  @!P1 NANOSLEEP.SYNCS 0x989680 ;  /* 0x009896800000995d */ /* 0x004fea0003900000 */
[----:B------:R-:W2:Y:S02]  /*a0d0*/  @!P1 SYNCS.PHASECHK.TRANS64 P1, [UR9+0x30], R5 ;  /* 0x00003005ff0095a7 */ /* 0x000ea40008021009 */
[----:B--2---:R-:W-:Y:S05]  /*a0e0*/  @!P1 BRA `(.L_x_133) ;  /* 0xfffffffc00f09947 */ /* 0x004fea000383ffff */
[----:B------:R-:W-:Y:S05]  /*a0f0*/  BRA `(.L_x_134) ;  /* 0xffffffbc001c7947 */ /* 0x000fea000383ffff */
.L_x_55:
[----:B------:R-:W-:Y:S02]  /*a100*/  MOV R4, UR5 ;  /* 0x0000000500047c02 */ /* 0x000fe40008000f00 */
[----:B-1----:R-:W-:Y:S02]  /*a110*/  MOV R5, UR5 ;  /* 0x0000000500057c02 */ /* 0x002fe40008000f00 */
[----:B------:R-:W-:-:S07]  /*a120*/  MOV R2, UR4 ;  /* 0x0000000400027c02 */ /* 0x000fce0008000f00 */
.L_x_135:
[----:B-1----:R1:W2:Y:S02]  /*a130*/  SYNCS.PHASECHK.TRANS64.TRYWAIT P1, [R2+URZ+0x60], R5 ;  /* 0x00006005020075a7 */ /* 0x0022a400080211ff */
[----:B--2---:R-:W-:Y:S05]  /*a140*/  @!P1 NANOSLEEP.SYNCS 0x989680 ;  /* 0x009896800000995d */ /* 0x004fea0003900000 */
[----:B------:R-:W2:Y:S02]  /*a150*/  @!P1 SYNCS.PHASECHK.TRANS64 P1, [R2+URZ+0x60], R5 ;  /* 0x00006005020095a7 */ /* 0x000ea400080210ff */
[----:B--2---:R-:W-:Y:S05]  /*a160*/  @!P1 BRA `(.L_x_135) ;  /* 0xfffffffc00f09947 */ /* 0x004fea000383ffff */
[----:B------:R-:W-:Y:S05]  /*a170*/  BRA `(.L_x_136) ;  /* 0xffffffbc00147947 */ /* 0x000fea000383ffff */
.L_x_56:
[----:B------:R-:W-:Y:S02]  /*a180*/  MOV R6, UR6 ;  /* 0x0000000600067c02 */ /* 0x000fe40008000f00 */
[----:B------:R-:W-:Y:S02]  /*a190*/  MOV R7, UR6 ;  /* 0x0000000600077c02 */ /* 0x000fe40008000f00 */
[----:B------:R-:W-:-:S07]  /*a1a0*/  MOV R5, UR4 ;  /* 0x0000000400057c02 */ /* 0x000fce0008000f00 */
.L_x_137:
[----:B-1----:R1:W2:Y:S02]  /*a1b0*/  SYNCS.PHASECHK.TRANS64.TRYWAIT P1, [R5+URZ+0x50], R7 ;  /* 0x00005007050075a7 */ /* 0x0022a400080211ff */
[----:B--2---:R-:W-:Y:S05]  /*a1c0*/  @!P1 NANOSLEEP.SYNCS 0x989680 ;  /* 0x009896800000995d */ /* 0x004fea0003900000 */
[----:B------:R-:W2:Y:S02]  /*a1d0*/  @!P1 SYNCS.PHASECHK.TRANS64 P1, [R5+URZ+0x50], R7 ;  /* 0x00005007050095a7 */ /* 0x000ea400080210ff */
[----:B--2---:R-:W-:Y:S05]  /*a1e0*/  @!P1 BRA `(.L_x_137) ;  /* 0xfffffffc00f09947 */ /* 0x004fea000383ffff */
[----:B------:R-:W-:Y:S05]  /*a1f0*/  BRA `(.L_x_138) ;  /* 0xffffffc800987947 */ /* 0x000fea000383ffff */
.L_x_57:
[----:B------:R-:W-:Y:S02]  /*a200*/  MOV R6, UR5 ;  /* 0x0000000500067c02 */ /* 0x000fe40008000f00 */
[----:B-1----:R-:W-:Y:S02]  /*a210*/  MOV R7, UR5 ;  /* 0x0000000500077c02 */ /* 0x002fe40008000f00 */
[----:B------:R-:W-:-:S07]  /*a220*/  MOV R4, UR4 ;  /* 0x0000000400047c02 */ /* 0x000fce0008000f00 */
.L_x_139:
[----:B-1----:R1:W2:Y:S02]  /*a230*/  SYNCS.PHASECHK.TRANS64.TRYWAIT P1, [R4+URZ+0x70], R7 ;  /* 0x00007007040075a7 */ /* 0x0022a400080211ff */
[----:B--2---:R-:W-:Y:S05]  /*a240*/  @!P1 NANOSLEEP.SYNCS 0x989680 ;  /* 0x009896800000995d */ /* 0x004fea0003900000 */
[----:B------:R-:W2:Y:S02]  /*a250*/  @!P1 SYNCS.PHASECHK.TRANS64 P1, [R4+URZ+0x70], R7 ;  /* 0x00007007040095a7 */ /* 0x000ea400080210ff */
[----:B--2---:R-:W-:Y:S05]  /*a260*/  @!P1 BRA `(.L_x_139) ;  /* 0xfffffffc00f09947 */ /* 0x004fea000383ffff */
[----:B------:R-:W-:Y:S05]  /*a270*/  BRA `(.L_x_140) ;  /* 0xffffffc800947947 */ /* 0x000fea000383ffff */
.L_x_58:
[----:B------:R-:W-:Y:S02]  /*a280*/  MOV R6, UR5 ;  /* 0x0000000500067c02 */ /* 0x000fe40008000f00 */
[----:B------:R-:W-:Y:S02]  /*a290*/  MOV R7, UR5 ;  /* 0x0000000500077c02 */ /* 0x000fe40008000f00 */
[----:B------:R-:W-:-:S07]  /*a2a0*/  MOV R4, UR4 ;  /* 0x0000000400047c02 */ /* 0x000fce0008000f00 */
.L_x_141:
[----:B-1----:R1:W2:Y:S02]  /*a2b0*/  SYNCS.PHASECHK.TRANS64.TRYWAIT P1, [R4+URZ+0x88], R7 ;  /* 0x00008807040075a7 */ /* 0x0022a400080211ff */
[----:B--2---:R-:W-:Y:S05]  /*a2c0*/  @!P1 NANOSLEEP.SYNCS 0x989680 ;  /* 0x009896800000995d */ /* 0x004fea0003900000 */
[----:B------:R-:W2:Y:S02]  /*a2d0*/  @!P1 SYNCS.PHASECHK.TRANS64 P1, [R4+URZ+0x88], R7 ;  /* 0x00008807040095a7 */ /* 0x000ea400080210ff */
[----:B--2---:R-:W-:Y:S05]  /*a2e0*/  @!P1 BRA `(.L_x_141) ;  /* 0xfffffffc00f09947 */ /* 0x004fea000383ffff */
[----:B------:R-:W-:Y:S05]  /*a2f0*/  BRA `(.L_x_142) ;  /* 0xffffffcc00f47947 */ /* 0x000fea000383ffff */
.L_x_60:
[----:B-1----:R1:W2:Y:S02]  /*a300*/  SYNCS.PHASECHK.TRANS64.TRYWAIT P0, [R2+URZ+0x90], RZ ;  /* 0x000090ff020075a7 */ /* 0x0022a400080011ff */
[----:B--2---:R-:W-:Y:S05]  /*a310*/  @!P0 NANOSLEEP.SYNCS 0x989680 ;  /* 0x009896800000895d */ /* 0x004fea0003900000 */
[----:B------:R-:W2:Y:S02]  /*a320*/  @!P0 SYNCS.PHASECHK.TRANS64 P0, [R2+URZ+0x90], RZ ;  /* 0x000090ff020085a7 */ /* 0x000ea400080010ff */
[----:B--2---:R-:W-:Y:S05]  /*a330*/  @!P0 BRA `(.L_x_60) ;  /* 0xfffffffc00f08947 */ /* 0x004fea000383ffff */
[----:B------:R-:W-:Y:S05]  /*a340*/  BRA `(.L_x_143) ;  /* 0xffffffd400847947 */ /* 0x000fea000383ffff */
.L_x_67:
[----:B-1----:R1:W2:Y:S02]  /*a350*/  SYNCS.PHASECHK.TRANS64.TRYWAIT P0, [R2+URZ+0x98], RZ ;  /* 0x000098ff020075a7 */ /* 0x0022a400080011ff */
[----:B--2---:R-:W-:Y:S05]  /*a360*/  @!P0 NANOSLEEP.SYNCS 0x989680 ;  /* 0x009896800000895d */ /* 0x004fea0003900000 */
[----:B------:R-:W2:Y:S02]  /*a370*/  @!P0 SYNCS.PHASECHK.TRANS64 P0, [R2+URZ+0x98], RZ ;  /* 0x000098ff020085a7 */ /* 0x000ea400080010ff */
[----:B--2---:R-:W-:Y:S05]  /*a380*/  @!P0 BRA `(.L_x_67) ;  /* 0xfffffffc00f08947 */ /* 0x004fea000383ffff */
[----:B------:R-:W-:Y:S05]  /*a390*/  BRA `(.L_x_144) ;  /* 0xffffffdc00787947 */ /* 0x000fea000383ffff */
.L_x_76:
[----:B------:R-:W-:Y:S02]  /*a3a0*/  MOV R0, UR8 ;  /* 0x0000000800007c02 */ /* 0x000fe40008000f00 */
[----:B------:R-:W-:-:S07]  /*a3b0*/  MOV R5, R4 ;  /* 0x0000000400057202 */ /* 0x000fce0000000f00 */
.L_x_145:
[----:B-1----:R1:W2:Y:S02]  /*a3c0*/  SYNCS.PHASECHK.TRANS64.TRYWAIT P0, [R0+URZ+0xb0], R5 ;  /* 0x0000b005000075a7 */ /* 0x0022a400080011ff */
[----:B--2---:R-:W-:Y:S05]  /*a3d0*/  @!P0 NANOSLEEP.SYNCS 0x989680 ;  /* 0x009896800000895d */ /* 0x004fea0003900000 */
[----:B------:R-:W2:Y:S02]  /*a3e0*/  @!P0 SYNCS.PHASECHK.TRANS64 P0, [R0+URZ+0xb0], R5 ;  /* 0x0000b005000085a7 */ /* 0x000ea400080010ff */
[----:B--2---:R-:W-:Y:S05]  /*a3f0*/  @!P0 BRA `(.L_x_145) ;  /* 0xfffffffc00f08947 */ /* 0x004fea000383ffff */
[----:B------:R-:W-:Y:S05]  /*a400*/  BRA `(.L_x_146) ;  /* 0xffffffe800747947 */ /* 0x000fea000383ffff */
        .weak           $__internal_0_$__cuda_sm10x_tcgen05_guardrail_trap_col_being_dealloced_not_returned_by_alloc
        .type           $__internal_0_$__cuda_sm10x_tcgen05_guardrail_trap_col_being_dealloced_not_returned_by_alloc,@function
        .size           $__internal_0_$__cuda_sm10x_tcgen05_guardrail_trap_col_being_dealloced_not_returned_by_alloc,($__internal_1_$__cuda_sm10x_tcgen05_guardrail_trap_phase_invalid_during_alloc - $__internal_0_$__cuda_sm10x_tcgen05_guardrail_trap_col_being_dealloced_not_returned_by_alloc)
$__internal_0_$__cuda_sm10x_tcgen05_guardrail_trap_col_being_dealloced_not_returned_by_alloc:
[----:B------:R-:W-:Y:S05]  /*a410*/  BPT.TRAP 0x1 ;  /* 0x000000040000795c */ /* 0x000fea0000300000 */
[----:B------:R-:W-:-:S04]  /*a420*/  HFMA2 R3, -RZ, RZ, 0, 0 ;  /* 0x00000000ff037431 */ /* 0x000fc800000001ff */
[----:B------:R-:W-:Y:S05]  /*a430*/  RET.REL.NODEC R2 `(kernel_cutlass_kernel_flash_attncuteflash_bwd_sm100FlashAttentionBackwardSm100_object_at__tensor0000o9611101213_None_tensor0000o9611101213_None_tensor0000o9611101213_tensorptrf32gmemo1i64_0) ;  /* 0xffffff5802f07950 */ /* 0x000fea0003c3ffff */
        .weak           $__internal_1_$__cuda_sm10x_tcgen05_guardrail_trap_phase_invalid_during_alloc
        .type           $__internal_1_$__cuda_sm10x_tcgen05_guardrail_trap_phase_invalid_during_alloc,@function
        .size           $__internal_1_$__cuda_sm10x_tcgen05_guardrail_trap_phase_invalid_during_alloc,($__internal_2_$__cuda_sm10x_tcgen05_guardrail_trap_unallocated_columns_being_dealloced - $__internal_1_$__cuda_sm10x_tcgen05_guardrail_trap_phase_invalid_during_alloc)
$__internal_1_$__cuda_sm10x_tcgen05_guardrail_trap_phase_invalid_during_alloc:
[----:B------:R-:W-:Y:S05]  /*a440*/  BPT.TRAP 0x1 ;  /* 0x000000040000795c */ /* 0x000fea0000300000 */
[----:B------:R-:W-:-:S04]  /*a450*/  MOV R3, 0x0 ;  /* 0x0000000000037802 */ /* 0x000fc80000000f00 */
[----:B------:R-:W-:Y:S05]  /*a460*/  RET.REL.NODEC R2 `(kernel_cutlass_kernel_flash_attncuteflash_bwd_sm100FlashAttentionBackwardSm100_object_at__tensor0000o9611101213_None_tensor0000o9611101213_None_tensor0000o9611101213_tensorptrf32gmemo1i64_0) ;  /* 0xffffff5802e47950 */ /* 0x000fea0003c3ffff */
        .weak           $__internal_2_$__cuda_sm10x_tcgen05_guardrail_trap_unallocated_columns_being_dealloced
        .type           $__internal_2_$__cuda_sm10x_tcgen05_guardrail_trap_unallocated_columns_being_dealloced,@function
        .size           $__internal_2_$__cuda_sm10x_tcgen05_guardrail_trap_unallocated_columns_being_dealloced,(.L_x_150 - $__internal_2_$__cuda_sm10x_tcgen05_guardrail_trap_unallocated_columns_being_dealloced)
$__internal_2_$__cuda_sm10x_tcgen05_guardrail_trap_unallocated_columns_being_dealloced:
[----:B------:R-:W-:Y:S05]  /*a470*/  BPT.TRAP 0x1 ;  /* 0x000000040000795c */ /* 0x000fea0000300000 */
[----:B------:R-:W-:-:S04]  /*a480*/  HFMA2 R3, -RZ, RZ, 0, 0 ;  /* 0x00000000ff037431 */ /* 0x000fc800000001ff */
[----:B------:R-:W-:Y:S05]  /*a490*/  RET.REL.NODEC R2 `(kernel_cutlass_kernel_flash_attncuteflash_bwd_sm100FlashAttentionBackwardSm100_object_at__tensor0000o9611101213_None_tensor0000o9611101213_None_tensor0000o9611101213_tensorptrf32gmemo1i64_0) ;  /* 0xffffff5802d87950 */ /* 0x000fea0003c3ffff */
.L_x_147:
[----:B------:R-:W-:-:S00]  /*a4a0*/  BRA `(.L_x_147) ;  /* 0xfffffffc00fc7947 */ /* 0x000fc0000383ffff */
[----:B------:R-:W-:-:S00]  /*a4b0*/  NOP ;  /* 0x0000000000007918 */ /* 0x000fc00000000000 */
        /* <DEDUP_REMOVED lines=12> */
.L_x_150:


//--------------------- .nv.shared.kernel_cutlass_kernel_flash_attncuteflash_bwd_sm100FlashAttentionBackwardSm100_object_at__tensor0000o9611101213_None_tensor0000o9611101213_None_tensor0000o9611101213_tensorptrf32gmemo1i64_0 --------------------------
	.section	.nv.shared.kernel_cutlass_kernel_flash_attncuteflash_bwd_sm100FlashAttentionBackwardSm100_object_at__tensor0000o9611101213_None_tensor0000o9611101213_None_tensor0000o9611101213_tensorptrf32gmemo1i64_0,"aw",@nobits
	.sectionflags	@""
	.align	1024
	.zero		1024


//--------------------- .nv.shared.reserved.0     --------------------------
	.section	.nv.shared.reserved.0,"aw",@nobits
	.align	8
	.weak		__nv_reservedSMEM_offset_0_alias
	.size		__nv_reservedSMEM_offset_0_alias, 0, 64
	.other		__nv_reservedSMEM_offset_0_alias,@"STO_CUDA_RESERVED_SHARED STV_DEFAULT"
__nv_reservedSMEM_offset_0_alias:
	.zero		0
.nv.shared.reserved.0:
	.zero		64
	.weak		__nv_reservedSMEM_allocation_phase
	.type		__nv_reservedSMEM_allocation_phase,@object
	.size		__nv_reservedSMEM_allocation_phase,(.L_0 - __nv_reservedSMEM_allocation_phase)
__nv_reservedSMEM_allocation_phase:
	.zero		1
.L_0:
	.zero		7
	.weak		__nv_reservedSMEM_devtool_atexit_pc
	.type		__nv_reservedSMEM_devtool_atexit_pc,@object
	.size		__nv_reservedSMEM_devtool_atexit_pc,(__nv_reservedSMEM_allocation_mask - __nv_reservedSMEM_devtool_atexit_pc)
__nv_reservedSMEM_devtool_atexit_pc:
	.zero		8
	.weak		__nv_reservedSMEM_allocation_mask
	.type		__nv_reservedSMEM_allocation_mask,@object
	.size		__nv_reservedSMEM_allocation_mask,(.L_2 - __nv_reservedSMEM_allocation_mask)
__nv_reservedSMEM_allocation_mask:
	.zero		4
.L_2:


//--------------------- .nv.constant0.kernel_cutlass_kernel_flash_attncuteflash_bwd_sm100FlashAttentionBackwardSm100_object_at__tensor0000o9611101213_None_tensor0000o9611101213_None_tensor0000o9611101213_tensorptrf32gmemo1i64_0 --------------------------
	.section	.nv.constant0.kernel_cutlass_kernel_flash_attncuteflash_bwd_sm100FlashAttentionBackwardSm100_object_at__tensor0000o9611101213_None_tensor0000o9611101213_None_tensor0000o9611101213_tensorptrf32gmemo1i64_0,"a",@progbits
	.sectionflags	@""
	.align	4
.nv.constant0.kernel_cutlass_kernel_flash_attncuteflash_bwd_sm100FlashAttentionBackwardSm100_object_at__tensor0000o9611101213_None_tensor0000o9611101213_None_tensor0000o9611101213_tensorptrf32gmemo1i64_0:
	.zero		2032


//--------------------- SYMBOLS --------------------------

	.type		.nv.reservedSmem.offset0,@object
	.size		.nv.reservedSmem.offset0,0x4
	.type		.nv.reservedSmem.cap,@object
	.size		.nv.reservedSmem.cap,0x4
